	.target	sm_86

	.elftype	@"ET_EXEC"


//--------------------- .note.nv.tkinfo           --------------------------
	.section	.note.nv.tkinfo,"",@"SHT_NOTE"
	.sectionflags	@"SHF_NOTE_NV_TKINFO"
	.tkinfo
        /*0018*/ 	.word	0x00000002
        /*0030*/ 	.string	""
        /*0030*/ 	.string	"ptxas"
        /*0030*/ 	.string	"Cuda compilation tools, release 13.1, V13.1.80"
        /*0030*/ 	.string	"Build cuda_13.1.r13.1/compiler.36836380_0"
        /*0030*/ 	.string	"-v  -arch sm_86 "



//--------------------- .note.nv.cuinfo           --------------------------
	.section	.note.nv.cuinfo,"",@"SHT_NOTE"
	.sectionflags	@"SHF_NOTE_NV_CUINFO"
        /*0018*/ 	.short	0x0002
        /*001a*/ 	.short	0x0050
        /*001c*/ 	.short	0x0083
	.zero		2


//--------------------- .nv.info                  --------------------------
	.section	.nv.info,"",@"SHT_CUDA_INFO"
	.align	4


	//----- nvinfo : EIATTR_REGCOUNT
	.align		4
        /*0000*/ 	.byte	0x04, 0x2f
        /*0002*/ 	.short	(.L_1 - .L_0)
	.align		4
.L_0:
        /*0004*/ 	.word	index@(gemm_mma_kernel)
        /*0008*/ 	.word	0x00000050


	//----- nvinfo : EIATTR_FRAME_SIZE
	.align		4
.L_1:
        /*000c*/ 	.byte	0x04, 0x11
        /*000e*/ 	.short	(.L_3 - .L_2)
	.align		4
.L_2:
        /*0010*/ 	.word	index@(gemm_mma_kernel)
        /*0014*/ 	.word	0x00000000


	//----- nvinfo : EIATTR_MIN_STACK_SIZE
	.align		4
.L_3:
        /*0018*/ 	.byte	0x04, 0x12
        /*001a*/ 	.short	(.L_5 - .L_4)
	.align		4
.L_4:
        /*001c*/ 	.word	index@(gemm_mma_kernel)
        /*0020*/ 	.word	0x00000000
.L_5:


//--------------------- .nv.info.gemm_mma_kernel  --------------------------
	.section	.nv.info.gemm_mma_kernel,"",@"SHT_CUDA_INFO"
	.sectionflags	@""
	.align	4


	//----- nvinfo : EIATTR_CUDA_API_VERSION
	.align		4
        /*0000*/ 	.byte	0x04, 0x37
        /*0002*/ 	.short	(.L_7 - .L_6)
.L_6:
        /*0004*/ 	.word	0x00000083


	//----- nvinfo : EIATTR_SW2861232_WAR
	.align		4
.L_7:
        /*0008*/ 	.byte	0x01, 0x35
	.zero		2


	//----- nvinfo : EIATTR_PARAM_CBANK
	.align		4
        /*000c*/ 	.byte	0x04, 0x0a
        /*000e*/ 	.short	(.L_9 - .L_8)
	.align		4
.L_8:
        /*0010*/ 	.word	index@(.nv.constant0.gemm_mma_kernel)
        /*0014*/ 	.short	0x0160
        /*0016*/ 	.short	0x0024


	//----- nvinfo : EIATTR_CBANK_PARAM_SIZE
	.align		4
.L_9:
        /*0018*/ 	.byte	0x03, 0x19
        /*001a*/ 	.short	0x0024


	//----- nvinfo : EIATTR_KPARAM_INFO
	.align		4
        /*001c*/ 	.byte	0x04, 0x17
        /*001e*/ 	.short	(.L_11 - .L_10)
.L_10:
        /*0020*/ 	.word	0x00000000
        /*0024*/ 	.short	0x0005
        /*0026*/ 	.short	0x0020
        /*0028*/ 	.byte	0x00, 0xf0, 0x11, 0x00


	//----- nvinfo : EIATTR_KPARAM_INFO
	.align		4
.L_11:
        /*002c*/ 	.byte	0x04, 0x17
        /*002e*/ 	.short	(.L_13 - .L_12)
.L_12:
        /*0030*/ 	.word	0x00000000
        /*0034*/ 	.short	0x0004
        /*0036*/ 	.short	0x001c
        /*0038*/ 	.byte	0x00, 0xf0, 0x11, 0x00


	//----- nvinfo : EIATTR_KPARAM_INFO
	.align		4
.L_13:
        /*003c*/ 	.byte	0x04, 0x17
        /*003e*/ 	.short	(.L_15 - .L_14)
.L_14:
        /*0040*/ 	.word	0x00000000
        /*0044*/ 	.short	0x0003
        /*0046*/ 	.short	0x0018
        /*0048*/ 	.byte	0x00, 0xf0, 0x11, 0x00


	//----- nvinfo : EIATTR_KPARAM_INFO
	.align		4
.L_15:
        /*004c*/ 	.byte	0x04, 0x17
        /*004e*/ 	.short	(.L_17 - .L_16)
.L_16:
        /*0050*/ 	.word	0x00000000
        /*0054*/ 	.short	0x0002
        /*0056*/ 	.short	0x0010
        /*0058*/ 	.byte	0x00, 0xf0, 0x21, 0x00


	//----- nvinfo : EIATTR_KPARAM_INFO
	.align		4
.L_17:
        /*005c*/ 	.byte	0x04, 0x17
        /*005e*/ 	.short	(.L_19 - .L_18)
.L_18:
        /*0060*/ 	.word	0x00000000
        /*0064*/ 	.short	0x0001
        /*0066*/ 	.short	0x0008
        /*0068*/ 	.byte	0x00, 0xf0, 0x21, 0x00


	//----- nvinfo : EIATTR_KPARAM_INFO
	.align		4
.L_19:
        /*006c*/ 	.byte	0x04, 0x17
        /*006e*/ 	.short	(.L_21 - .L_20)
.L_20:
        /*0070*/ 	.word	0x00000000
        /*0074*/ 	.short	0x0000
        /*0076*/ 	.short	0x0000
        /*0078*/ 	.byte	0x00, 0xf0, 0x21, 0x00


	//----- nvinfo : EIATTR_WMMA_USED
	.align		4
.L_21:
        /*007c*/ 	.byte	0x01, 0x2b
	.zero		2


	//----- nvinfo : EIATTR_MAXREG_COUNT
	.align		4
        /*0080*/ 	.byte	0x03, 0x1b
        /*0082*/ 	.short	0x00ff


	//----- nvinfo : EIATTR_NUM_BARRIERS
	.align		4
        /*0084*/ 	.byte	0x02, 0x4c
        /*0086*/ 	.byte	0x01
	.zero		1


	//----- nvinfo : EIATTR_MERCURY_ISA_VERSION
	.align		4
        /*0088*/ 	.byte	0x03, 0x5f
        /*008a*/ 	.short	0x0000


	//----- nvinfo : EIATTR_EXIT_INSTR_OFFSETS
	.align		4
        /*008c*/ 	.byte	0x04, 0x1c
        /*008e*/ 	.short	(.L_23 - .L_22)


	//   ....[0]....
.L_22:
        /*0090*/ 	.word	0x00003170


	//   ....[1]....
        /*0094*/ 	.word	0x000035f0


	//   ....[2]....
        /*0098*/ 	.word	0x00003730


	//----- nvinfo : EIATTR_MAX_THREADS
	.align		4
.L_23:
        /*009c*/ 	.byte	0x04, 0x05
        /*009e*/ 	.short	(.L_25 - .L_24)
.L_24:
        /*00a0*/ 	.word	0x00000080
        /*00a4*/ 	.word	0x00000001
        /*00a8*/ 	.word	0x00000001


	//----- nvinfo : EIATTR_CRS_STACK_SIZE
	.align		4
.L_25:
        /*00ac*/ 	.byte	0x04, 0x1e
        /*00ae*/ 	.short	(.L_27 - .L_26)
.L_26:
        /*00b0*/ 	.word	0x00000000
.L_27:


//--------------------- .nv.callgraph             --------------------------
	.section	.nv.callgraph,"",@"SHT_CUDA_CALLGRAPH"
	.align	4
	.sectionentsize	8
	.align		4
        /*0000*/ 	.word	0x00000000
	.align		4
        /*0004*/ 	.word	0xffffffff
	.align		4
        /*0008*/ 	.word	0x00000000
	.align		4
        /*000c*/ 	.word	0xfffffffe
	.align		4
        /*0010*/ 	.word	0x00000000
	.align		4
        /*0014*/ 	.word	0xfffffffd
	.align		4
        /*0018*/ 	.word	0x00000000
	.align		4
        /*001c*/ 	.word	0xfffffffc


//--------------------- .nv.rel.action            --------------------------
	.section	.nv.rel.action,"",@"SHT_CUDA_RELOCINFO"
	.align	8
	.sectionentsize	8
        /*0000*/ 	.byte	0x73, 0x00, 0x00, 0x00, 0x00, 0x00, 0x00, 0x00, 0x00, 0x00, 0x00, 0x11, 0x25, 0x00, 0x05, 0x36


//--------------------- .nv.constant0.gemm_mma_kernel --------------------------
	.section	.nv.constant0.gemm_mma_kernel,"a",@progbits
	.sectionflags	@""
	.align	4
.nv.constant0.gemm_mma_kernel:
	.zero		388


//--------------------- .text.gemm_mma_kernel     --------------------------
	.section	.text.gemm_mma_kernel,"ax",@progbits
	.sectioninfo	@"SHI_REGISTERS=80"
	.align	128
        .global         gemm_mma_kernel
        .type           gemm_mma_kernel,@function
        .size           gemm_mma_kernel,(.L_x_54 - gemm_mma_kernel)
        .other          gemm_mma_kernel,@"STO_CUDA_ENTRY STV_DEFAULT"
gemm_mma_kernel:
.text.gemm_mma_kernel:
[----:B------:R-:W-:Y:S02]  /*0000*/  IMAD.MOV.U32 R1, RZ, RZ, c[0x0][0x28] ;  /* 0x00000a00ff017624 */ /* 0x000fe400078e00ff */
[----:B------:R-:W1:Y:S01]  /*0010*/  S2R R0, SR_TID.X ;  /* 0x0000000000007919 */ /* 0x000e620000002100 */
[----:B------:R-:W-:Y:S01]  /*0020*/  ULDC.64 UR4, c[0x0][0x118] ;  /* 0x0000460000047ab9 */ /* 0x000fe20000000a00 */
[----:B------:R-:W-:Y:S01]  /*0030*/  BSSY B0, `(.L_x_0) ;  /* 0x0000124000007945 */ /* 0x000fe20003800000 */
[----:B------:R-:W-:Y:S01]  /*0040*/  IMAD.MOV.U32 R67, RZ, RZ, RZ ;  /* 0x000000ffff437224 */ /* 0x000fe200078e00ff */
[----:B------:R-:W2:Y:S01]  /*0050*/  S2R R77, SR_CTAID.X ;  /* 0x00000000004d7919 */ /* 0x000ea20000002500 */
[----:B------:R-:W-:Y:S02]  /*0060*/  IMAD.MOV.U32 R65, RZ, RZ, RZ ;  /* 0x000000ffff417224 */ /* 0x000fe400078e00ff */
[----:B------:R-:W-:Y:S01]  /*0070*/  IMAD.MOV.U32 R63, RZ, RZ, RZ ;  /* 0x000000ffff3f7224 */ /* 0x000fe200078e00ff */
[----:B------:R-:W3:Y:S01]  /*0080*/  S2R R75, SR_CTAID.Y ;  /* 0x00000000004b7919 */ /* 0x000ee20000002600 */
[----:B------:R-:W-:Y:S01]  /*0090*/  IMAD.MOV.U32 R61, RZ, RZ, RZ ;  /* 0x000000ffff3d7224 */ /* 0x000fe200078e00ff */
[----:B-1----:R-:W-:-:S02]  /*00a0*/  ISETP.GT.AND P0, PT, R0, 0x1f, PT ;  /* 0x0000001f0000780c */ /* 0x002fc40003f04270 */
[----:B------:R-:W-:Y:S01]  /*00b0*/  SHF.R.S32.HI R3, RZ, 0x1f, R0 ;  /* 0x0000001fff037819 */ /* 0x000fe20000011400 */
[----:B--2---:R-:W-:-:S03]  /*00c0*/  IMAD.SHL.U32 R77, R77, 0x40, RZ ;  /* 0x000000404d4d7824 */ /* 0x004fc600078e00ff */
[----:B------:R-:W-:Y:S01]  /*00d0*/  LEA.HI R73, R3, R0, RZ, 0x5 ;  /* 0x0000000003497211 */ /* 0x000fe200078f28ff */
[----:B---3--:R-:W-:-:S03]  /*00e0*/  IMAD.SHL.U32 R75, R75, 0x40, RZ ;  /* 0x000000404b4b7824 */ /* 0x008fc600078e00ff */
[----:B------:R-:W-:-:S03]  /*00f0*/  LEA.HI.SX32 R73, R73, 0xffffffff, 0x1b ;  /* 0xffffffff49497811 */ /* 0x000fc600078fdaff */
[----:B------:R-:W-:Y:S05]  /*0100*/  @P0 BRA `(.L_x_1) ;  /* 0x0000116000000947 */ /* 0x000fea0003800000 */
[----:B------:R-:W-:-:S05]  /*0110*/  IMAD.MOV.U32 R2, RZ, RZ, c[0x0][0x180] ;  /* 0x00006000ff027624 */ /* 0x000fca00078e00ff */
[----:B------:R-:W-:-:S13]  /*0120*/  ISETP.GE.AND P0, PT, R2, 0x1, PT ;  /* 0x000000010200780c */ /* 0x000fda0003f06270 */
[----:B------:R-:W-:Y:S05]  /*0130*/  @!P0 BRA `(.L_x_2) ;  /* 0x0000112000008947 */ /* 0x000fea0003800000 */
[----:B------:R-:W-:Y:S01]  /*0140*/  IADD3 R9, -R0, 0xff, RZ ;  /* 0x000000ff00097810 */ /* 0x000fe20007ffe1ff */
[----:B------:R-:W-:Y:S03]  /*0150*/  BSSY B1, `(.L_x_3) ;  /* 0x0000025000017945 */ /* 0x000fe60003800000 */
[----:B------:R-:W-:-:S04]  /*0160*/  LEA.HI R2, R9, 0x1, RZ, 0x1b ;  /* 0x0000000109027811 */ /* 0x000fc800078fd8ff */
[----:B------:R-:W-:Y:S01]  /*0170*/  LOP3.LUT P0, R4, R2, 0x3, RZ, 0xc0, !PT ;  /* 0x0000000302047812 */ /* 0x000fe2000780c0ff */
[----:B------:R-:W-:-:S12]  /*0180*/  IMAD.MOV.U32 R2, RZ, RZ, R0 ;  /* 0x000000ffff027224 */ /* 0x000fd800078e0000 */
[----:B------:R-:W-:Y:S05]  /*0190*/  @!P0 BRA `(.L_x_4) ;  /* 0x0000020000008947 */ /* 0x000fea0003800000 */
[----:B------:R-:W-:Y:S02]  /*01a0*/  IMAD.MOV.U32 R6, RZ, RZ, R4 ;  /* 0x000000ffff067224 */ /* 0x000fe400078e0004 */
[----:B------:R-:W-:-:S04]  /*01b0*/  IMAD.MOV.U32 R2, RZ, RZ, R0 ;  /* 0x000000ffff027224 */ /* 0x000fc800078e0000 */
.L_x_7:
[----:B-1----:R-:W-:Y:S01]  /*01c0*/  IMAD.SHL.U32 R4, R2, 0x8, RZ ;  /* 0x0000000802047824 */ /* 0x002fe200078e00ff */
[----:B------:R-:W-:Y:S01]  /*01d0*/  SHF.R.S32.HI R7, RZ, 0x1f, R2 ;  /* 0x0000001fff077819 */ /* 0x000fe20000011402 */
[----:B------:R-:W-:Y:S01]  /*01e0*/  BSSY B2, `(.L_x_5) ;  /* 0x0000019000027945 */ /* 0x000fe20003800000 */
[----:B------:R-:W-:Y:S02]  /*01f0*/  IADD3 R6, R6, -0x1, RZ ;  /* 0xffffffff06067810 */ /* 0x000fe40007ffe0ff */
[----:B------:R-:W-:Y:S02]  /*0200*/  SHF.R.S32.HI R5, RZ, 0x1f, R4 ;  /* 0x0000001fff057819 */ /* 0x000fe40000011404 */
[----:B------:R-:W-:Y:S02]  /*0210*/  LEA.HI R7, R7, R2, RZ, 0x2 ;  /* 0x0000000207077211 */ /* 0x000fe400078f10ff */
[----:B------:R-:W-:-:S02]  /*0220*/  LEA.HI R5, R5, R4, RZ, 0x5 ;  /* 0x0000000405057211 */ /* 0x000fc400078f28ff */
[----:B------:R-:W-:Y:S02]  /*0230*/  SHF.R.S32.HI R10, RZ, 0x2, R7 ;  /* 0x00000002ff0a7819 */ /* 0x000fe40000011407 */
[----:B------:R-:W-:Y:S02]  /*0240*/  LOP3.LUT R5, R5, 0xffffffe0, RZ, 0xc0, !PT ;  /* 0xffffffe005057812 */ /* 0x000fe400078ec0ff */
[----:B------:R-:W-:-:S03]  /*0250*/  ISETP.NE.AND P1, PT, R6, RZ, PT ;  /* 0x000000ff0600720c */ /* 0x000fc60003f25270 */
[----:B------:R-:W-:Y:S02]  /*0260*/  IMAD.IADD R7, R4, 0x1, -R5 ;  /* 0x0000000104077824 */ /* 0x000fe400078e0a05 */
[----:B------:R-:W-:-:S03]  /*0270*/  IMAD.IADD R4, R75, 0x1, R10 ;  /* 0x000000014b047824 */ /* 0x000fc600078e020a */
[----:B------:R-:W-:-:S04]  /*0280*/  ISETP.GE.AND P0, PT, R7, c[0x0][0x180], PT ;  /* 0x0000600007007a0c */ /* 0x000fc80003f06270 */
[----:B------:R-:W-:-:S13]  /*0290*/  ISETP.GE.OR P0, PT, R4, c[0x0][0x178], P0 ;  /* 0x00005e0004007a0c */ /* 0x000fda0000706670 */
[----:B------:R-:W-:Y:S05]  /*02a0*/  @P0 BRA `(.L_x_6) ;  /* 0x000000c000000947 */ /* 0x000fea0003800000 */
[----:B------:R-:W-:Y:S01]  /*02b0*/  IMAD R4, R4, c[0x0][0x180], RZ ;  /* 0x0000600004047a24 */ /* 0x000fe200078e02ff */
[----:B------:R-:W-:-:S04]  /*02c0*/  SHF.R.S32.HI R5, RZ, 0x1f, R7 ;  /* 0x0000001fff057819 */ /* 0x000fc80000011407 */
[----:B------:R-:W-:Y:S01]  /*02d0*/  IADD3 R8, P0, R7, R4, RZ ;  /* 0x0000000407087210 */ /* 0x000fe20007f1e0ff */
[----:B------:R-:W-:-:S03]  /*02e0*/  IMAD R7, R10, 0x28, R7 ;  /* 0x000000280a077824 */ /* 0x000fc600078e0207 */
[----:B------:R-:W-:Y:S01]  /*02f0*/  LEA.HI.X.SX32 R5, R4, R5, 0x1, P0 ;  /* 0x0000000504057211 */ /* 0x000fe200000f0eff */
[----:B------:R-:W-:Y:S01]  /*0300*/  IMAD.SHL.U32 R7, R7, 0x2, RZ ;  /* 0x0000000207077824 */ /* 0x000fe200078e00ff */
[----:B------:R-:W-:-:S04]  /*0310*/  LEA R4, P0, R8, c[0x0][0x160], 0x1 ;  /* 0x0000580008047a11 */ /* 0x000fc800078008ff */
[----:B------:R-:W-:-:S05]  /*0320*/  LEA.HI.X R5, R8, c[0x0][0x164], R5, 0x1, P0 ;  /* 0x0000590008057a11 */ /* 0x000fca00000f0c05 */
[----:B------:R-:W-:Y:S01]  /*0330*/  @!PT LDS RZ, [RZ] ;  /* 0x00000000fffff984 */ /* 0x000fe20000000800 */
[----:B------:R-:W-:Y:S01]  /*0340*/  @!PT LDS RZ, [RZ] ;  /* 0x00000000fffff984 */ /* 0x000fe20000000800 */
[----:B------:R-:W-:Y:S01]  /*0350*/  @!PT LDS RZ, [RZ] ;  /* 0x00000000fffff984 */ /* 0x000fe20000000800 */
[----:B------:R1:W-:Y:S04]  /*0360*/  LDGSTS.E.128 [R7+0x80], [R4.64] ;  /* 0x0008000004077fae */ /* 0x0003e8000b921c44 */
.L_x_6:
[----:B------:R-:W-:Y:S05]  /*0370*/  BSYNC B2 ;  /* 0x0000000000027941 */ /* 0x000fea0003800000 */
.L_x_5:
[----:B------:R-:W-:Y:S01]  /*0380*/  IADD3 R2, R2, 0x20, RZ ;  /* 0x0000002002027810 */ /* 0x000fe20007ffe0ff */
[----:B------:R-:W-:Y:S05]  /*0390*/  @P1 BRA `(.L_x_7) ;  /* 0xfffffe2000001947 */ /* 0x000fea000383ffff */
.L_x_4:
[----:B------:R-:W-:Y:S05]  /*03a0*/  BSYNC B1 ;  /* 0x0000000000017941 */ /* 0x000fea0003800000 */
.L_x_3:
[----:B------:R-:W-:Y:S01]  /*03b0*/  ISETP.GE.U32.AND P0, PT, R9, 0x60, PT ;  /* 0x000000600900780c */ /* 0x000fe20003f06070 */
[----:B------:R-:W-:-:S12]  /*03c0*/  BSSY B1, `(.L_x_8) ;  /* 0x000005f000017945 */ /* 0x000fd80003800000 */
[----:B------:R-:W-:Y:S05]  /*03d0*/  @!P0 BRA `(.L_x_9) ;  /* 0x000005d000008947 */ /* 0x000fea0003800000 */
.L_x_12:
[C---:B------:R-:W-:Y:S01]  /*03e0*/  IADD3 R6, R2.reuse, 0x20, RZ ;  /* 0x0000002002067810 */ /* 0x040fe20007ffe0ff */
[C---:B-1----:R-:W-:Y:S01]  /*03f0*/  IMAD.SHL.U32 R4, R2.reuse, 0x8, RZ ;  /* 0x0000000802047824 */ /* 0x042fe200078e00ff */
[----:B------:R-:W-:Y:S01]  /*0400*/  IADD3 R9, R2, 0x40, RZ ;  /* 0x0000004002097810 */ /* 0x000fe20007ffe0ff */
[----:B------:R-:W-:Y:S01]  /*0410*/  BSSY B2, `(.L_x_10) ;  /* 0x0000057000027945 */ /* 0x000fe20003800000 */
[----:B------:R-:W-:Y:S02]  /*0420*/  SHF.R.S32.HI R7, RZ, 0x1f, R6 ;  /* 0x0000001fff077819 */ /* 0x000fe40000011406 */
[----:B------:R-:W-:Y:S01]  /*0430*/  SHF.R.S32.HI R10, RZ, 0x1f, R9 ;  /* 0x0000001fff0a7819 */ /* 0x000fe20000011409 */
[----:B------:R-:W-:Y:S01]  /*0440*/  IMAD.SHL.U32 R11, R9, 0x8, RZ ;  /* 0x00000008090b7824 */ /* 0x000fe200078e00ff */
[----:B------:R-:W-:Y:S01]  /*0450*/  LEA.HI R8, R7, R6, RZ, 0x2 ;  /* 0x0000000607087211 */ /* 0x000fe200078f10ff */
[----:B------:R-:W-:Y:S01]  /*0460*/  IMAD.SHL.U32 R6, R6, 0x8, RZ ;  /* 0x0000000806067824 */ /* 0x000fe200078e00ff */
[----:B------:R-:W-:-:S02]  /*0470*/  SHF.R.S32.HI R5, RZ, 0x1f, R4 ;  /* 0x0000001fff057819 */ /* 0x000fc40000011404 */
[----:B------:R-:W-:Y:S02]  /*0480*/  LEA.HI R10, R10, R9, RZ, 0x2 ;  /* 0x000000090a0a7211 */ /* 0x000fe400078f10ff */
[----:B------:R-:W-:Y:S02]  /*0490*/  SHF.R.S32.HI R12, RZ, 0x1f, R11 ;  /* 0x0000001fff0c7819 */ /* 0x000fe4000001140b */
[----:B------:R-:W-:Y:S02]  /*04a0*/  SHF.R.S32.HI R9, RZ, 0x1f, R6 ;  /* 0x0000001fff097819 */ /* 0x000fe40000011406 */
[----:B------:R-:W-:Y:S02]  /*04b0*/  LEA.HI R5, R5, R4, RZ, 0x5 ;  /* 0x0000000405057211 */ /* 0x000fe400078f28ff */
[----:B------:R-:W-:Y:S02]  /*04c0*/  SHF.R.S32.HI R7, RZ, 0x1f, R2 ;  /* 0x0000001fff077819 */ /* 0x000fe40000011402 */
[----:B------:R-:W-:-:S02]  /*04d0*/  LEA.HI R12, R12, R11, RZ, 0x5 ;  /* 0x0000000b0c0c7211 */ /* 0x000fc400078f28ff */
[----:B------:R-:W-:Y:S02]  /*04e0*/  LEA.HI R9, R9, R6, RZ, 0x5 ;  /* 0x0000000609097211 */ /* 0x000fe400078f28ff */
[----:B------:R-:W-:Y:S02]  /*04f0*/  LOP3.LUT R5, R5, 0xffffffe0, RZ, 0xc0, !PT ;  /* 0xffffffe005057812 */ /* 0x000fe400078ec0ff */
[----:B------:R-:W-:Y:S02]  /*0500*/  LEA.HI R7, R7, R2, RZ, 0x2 ;  /* 0x0000000207077211 */ /* 0x000fe400078f10ff */
[----:B------:R-:W-:Y:S01]  /*0510*/  LOP3.LUT R12, R12, 0xffffffe0, RZ, 0xc0, !PT ;  /* 0xffffffe00c0c7812 */ /* 0x000fe200078ec0ff */
[----:B------:R-:W-:Y:S01]  /*0520*/  IMAD.IADD R17, R4, 0x1, -R5 ;  /* 0x0000000104117824 */ /* 0x000fe200078e0a05 */
[----:B------:R-:W-:Y:S02]  /*0530*/  LOP3.LUT R9, R9, 0xffffffe0, RZ, 0xc0, !PT ;  /* 0xffffffe009097812 */ /* 0x000fe400078ec0ff */
[----:B------:R-:W-:Y:S01]  /*0540*/  SHF.R.S32.HI R14, RZ, 0x2, R7 ;  /* 0x00000002ff0e7819 */ /* 0x000fe20000011407 */
[----:B------:R-:W-:Y:S01]  /*0550*/  IMAD.IADD R19, R11, 0x1, -R12 ;  /* 0x000000010b137824 */ /* 0x000fe200078e0a0c */
[----:B------:R-:W-:Y:S01]  /*0560*/  SHF.R.S32.HI R18, RZ, 0x2, R10 ;  /* 0x00000002ff127819 */ /* 0x000fe2000001140a */
[----:B------:R-:W-:Y:S01]  /*0570*/  IMAD.IADD R15, R6, 0x1, -R9 ;  /* 0x00000001060f7824 */ /* 0x000fe200078e0a09 */
[----:B------:R-:W-:Y:S01]  /*0580*/  SHF.R.S32.HI R16, RZ, 0x2, R8 ;  /* 0x00000002ff107819 */ /* 0x000fe20000011408 */
[C---:B------:R-:W-:Y:S01]  /*0590*/  IMAD.IADD R9, R75.reuse, 0x1, R14 ;  /* 0x000000014b097824 */ /* 0x040fe200078e020e */
[----:B------:R-:W-:Y:S01]  /*05a0*/  IADD3 R5, R2, 0x60, RZ ;  /* 0x0000006002057810 */ /* 0x000fe20007ffe0ff */
[----:B------:R-:W-:Y:S01]  /*05b0*/  IMAD.IADD R11, R75, 0x1, R18 ;  /* 0x000000014b0b7824 */ /* 0x000fe200078e0212 */
[----:B------:R-:W-:Y:S01]  /*05c0*/  ISETP.GE.AND P1, PT, R17, c[0x0][0x180], PT ;  /* 0x0000600011007a0c */ /* 0x000fe20003f26270 */
[----:B------:R-:W-:Y:S01]  /*05d0*/  IMAD.IADD R10, R75, 0x1, R16 ;  /* 0x000000014b0a7824 */ /* 0x000fe200078e0210 */
[----:B------:R-:W-:Y:S01]  /*05e0*/  ISETP.GE.AND P2, PT, R19, c[0x0][0x180], PT ;  /* 0x0000600013007a0c */ /* 0x000fe20003f46270 */
[----:B------:R-:W-:Y:S01]  /*05f0*/  IMAD.SHL.U32 R7, R5, 0x8, RZ ;  /* 0x0000000805077824 */ /* 0x000fe200078e00ff */
[----:B------:R-:W-:-:S02]  /*0600*/  ISETP.GE.AND P0, PT, R15, c[0x0][0x180], PT ;  /* 0x000060000f007a0c */ /* 0x000fc40003f06270 */
[----:B------:R-:W-:Y:S02]  /*0610*/  ISETP.GE.OR P1, PT, R9, c[0x0][0x178], P1 ;  /* 0x00005e0009007a0c */ /* 0x000fe40000f26670 */
[----:B------:R-:W-:Y:S02]  /*0620*/  ISETP.GE.OR P2, PT, R11, c[0x0][0x178], P2 ;  /* 0x00005e000b007a0c */ /* 0x000fe40001746670 */
[----:B------:R-:W-:Y:S02]  /*0630*/  ISETP.GE.OR P0, PT, R10, c[0x0][0x178], P0 ;  /* 0x00005e000a007a0c */ /* 0x000fe40000706670 */
[----:B------:R-:W-:Y:S02]  /*0640*/  SHF.R.S32.HI R4, RZ, 0x1f, R7 ;  /* 0x0000001fff047819 */ /* 0x000fe40000011407 */
[----:B------:R-:W-:Y:S02]  /*0650*/  SHF.R.S32.HI R6, RZ, 0x1f, R5 ;  /* 0x0000001fff067819 */ /* 0x000fe40000011405 */
[----:B------:R-:W-:-:S02]  /*0660*/  LEA.HI R4, R4, R7, RZ, 0x5 ;  /* 0x0000000704047211 */ /* 0x000fc400078f28ff */
[----:B------:R-:W-:Y:S02]  /*0670*/  LEA.HI R12, R6, R5, RZ, 0x2 ;  /* 0x00000005060c7211 */ /* 0x000fe400078f10ff */
[----:B------:R-:W-:Y:S01]  /*0680*/  LOP3.LUT R8, R4, 0xffffffe0, RZ, 0xc0, !PT ;  /* 0xffffffe004087812 */ /* 0x000fe200078ec0ff */
[----:B------:R-:W-:Y:S01]  /*0690*/  @!P1 IMAD R4, R9, c[0x0][0x180], RZ ;  /* 0x0000600009049a24 */ /* 0x000fe200078e02ff */
[----:B------:R-:W-:Y:S01]  /*06a0*/  @!P1 SHF.R.S32.HI R9, RZ, 0x1f, R17 ;  /* 0x0000001fff099819 */ /* 0x000fe20000011411 */
[----:B------:R-:W-:Y:S01]  /*06b0*/  @!P2 IMAD R6, R11, c[0x0][0x180], RZ ;  /* 0x000060000b06aa24 */ /* 0x000fe200078e02ff */
[----:B------:R-:W-:Y:S01]  /*06c0*/  @!P2 SHF.R.S32.HI R13, RZ, 0x1f, R19 ;  /* 0x0000001fff0da819 */ /* 0x000fe20000011413 */
[----:B------:R-:W-:Y:S01]  /*06d0*/  @!P0 IMAD R5, R10, c[0x0][0x180], RZ ;  /* 0x000060000a058a24 */ /* 0x000fe200078e02ff */
[----:B------:R-:W-:Y:S01]  /*06e0*/  SHF.R.S32.HI R12, RZ, 0x2, R12 ;  /* 0x00000002ff0c7819 */ /* 0x000fe2000001140c */
[----:B------:R-:W-:Y:S01]  /*06f0*/  IMAD.IADD R21, R7, 0x1, -R8 ;  /* 0x0000000107157824 */ /* 0x000fe200078e0a08 */
[----:B------:R-:W-:Y:S01]  /*0700*/  @!P0 SHF.R.S32.HI R8, RZ, 0x1f, R15 ;  /* 0x0000001fff088819 */ /* 0x000fe2000001140f */
[----:B------:R-:W-:Y:S01]  /*0710*/  @!P1 IMAD R7, R14, 0x28, R17 ;  /* 0x000000280e079824 */ /* 0x000fe200078e0211 */
[----:B------:R-:W-:Y:S01]  /*0720*/  @!P1 IADD3 R17, P4, R17, R4, RZ ;  /* 0x0000000411119210 */ /* 0x000fe20007f9e0ff */
[----:B------:R-:W-:Y:S01]  /*0730*/  @!P0 IMAD R10, R16, 0x28, R15 ;  /* 0x00000028100a8824 */ /* 0x000fe200078e020f */
[----:B------:R-:W-:Y:S01]  /*0740*/  @!P2 IADD3 R14, P3, R19, R6, RZ ;  /* 0x00000006130ea210 */ /* 0x000fe20007f7e0ff */
[----:B------:R-:W-:Y:S01]  /*0750*/  @!P2 IMAD R11, R18, 0x28, R19 ;  /* 0x00000028120ba824 */ /* 0x000fe200078e0213 */
[----:B------:R-:W-:-:S02]  /*0760*/  @!P0 IADD3 R15, P5, R15, R5, RZ ;  /* 0x000000050f0f8210 */ /* 0x000fc40007fbe0ff */
[----:B------:R-:W-:Y:S01]  /*0770*/  @!P1 LEA.HI.X.SX32 R18, R4, R9, 0x1, P4 ;  /* 0x0000000904129211 */ /* 0x000fe200020f0eff */
[----:B------:R-:W-:Y:S01]  /*0780*/  @!P2 IMAD.SHL.U32 R11, R11, 0x2, RZ ;  /* 0x000000020b0ba824 */ /* 0x000fe200078e00ff */
[----:B------:R-:W-:Y:S01]  /*0790*/  @!P2 LEA.HI.X.SX32 R9, R6, R13, 0x1, P3 ;  /* 0x0000000d0609a211 */ /* 0x000fe200018f0eff */
[----:B------:R-:W-:Y:S01]  /*07a0*/  @!P1 IMAD.SHL.U32 R13, R7, 0x2, RZ ;  /* 0x00000002070d9824 */ /* 0x000fe200078e00ff */
[----:B------:R-:W-:Y:S02]  /*07b0*/  @!P0 LEA.HI.X.SX32 R16, R5, R8, 0x1, P5 ;  /* 0x0000000805108211 */ /* 0x000fe400028f0eff */
[----:B------:R-:W-:Y:S02]  /*07c0*/  @!P1 LEA R4, P4, R17, c[0x0][0x160], 0x1 ;  /* 0x0000580011049a11 */ /* 0x000fe400078808ff */
[----:B------:R-:W-:Y:S02]  /*07d0*/  @!P0 LEA R6, P3, R15, c[0x0][0x160], 0x1 ;  /* 0x000058000f068a11 */ /* 0x000fe400078608ff */
[----:B------:R-:W-:-:S02]  /*07e0*/  @!P2 LEA R8, P5, R14, c[0x0][0x160], 0x1 ;  /* 0x000058000e08aa11 */ /* 0x000fc400078a08ff */
[----:B------:R-:W-:Y:S02]  /*07f0*/  @!P1 LEA.HI.X R5, R17, c[0x0][0x164], R18, 0x1, P4 ;  /* 0x0000590011059a11 */ /* 0x000fe400020f0c12 */
[----:B------:R-:W-:Y:S01]  /*0800*/  @!P0 LEA.HI.X R7, R15, c[0x0][0x164], R16, 0x1, P3 ;  /* 0x000059000f078a11 */ /* 0x000fe200018f0c10 */
[----:B------:R-:W-:Y:S01]  /*0810*/  @!P0 IMAD.SHL.U32 R15, R10, 0x2, RZ ;  /* 0x000000020a0f8824 */ /* 0x000fe200078e00ff */
[----:B------:R-:W-:Y:S01]  /*0820*/  @!P2 LEA.HI.X R9, R14, c[0x0][0x164], R9, 0x1, P5 ;  /* 0x000059000e09aa11 */ /* 0x000fe200028f0c09 */
[----:B------:R-:W-:Y:S01]  /*0830*/  @!PT LDS RZ, [RZ] ;  /* 0x00000000fffff984 */ /* 0x000fe20000000800 */
[----:B------:R-:W-:Y:S01]  /*0840*/  @!PT LDS RZ, [RZ] ;  /* 0x00000000fffff984 */ /* 0x000fe20000000800 */
[----:B------:R-:W-:Y:S01]  /*0850*/  @!PT LDS RZ, [RZ] ;  /* 0x00000000fffff984 */ /* 0x000fe20000000800 */
[----:B------:R1:W-:Y:S01]  /*0860*/  @!P1 LDGSTS.E.128 [R13+0x80], [R4.64] ;  /* 0x00080000040d9fae */ /* 0x0003e2000b921c44 */
[----:B------:R-:W-:Y:S01]  /*0870*/  IMAD.IADD R14, R75, 0x1, R12 ;  /* 0x000000014b0e7824 */ /* 0x000fe200078e020c */
[----:B------:R-:W-:Y:S02]  /*0880*/  ISETP.GE.AND P1, PT, R21, c[0x0][0x180], PT ;  /* 0x0000600015007a0c */ /* 0x000fe40003f26270 */
[----:B------:R1:W-:Y:S01]  /*0890*/  @!P0 LDGSTS.E.128 [R15+0x80], [R6.64] ;  /* 0x00080000060f8fae */ /* 0x0003e2000b921c44 */
[----:B------:R-:W-:-:S02]  /*08a0*/  ISETP.GE.AND P0, PT, R2, 0x80, PT ;  /* 0x000000800200780c */ /* 0x000fc40003f06270 */
[----:B------:R-:W-:Y:S01]  /*08b0*/  ISETP.GE.OR P1, PT, R14, c[0x0][0x178], P1 ;  /* 0x00005e000e007a0c */ /* 0x000fe20000f26670 */
[----:B------:R1:W-:Y:S01]  /*08c0*/  @!P2 LDGSTS.E.128 [R11+0x80], [R8.64] ;  /* 0x00080000080bafae */ /* 0x0003e2000b921c44 */
[----:B------:R-:W-:-:S11]  /*08d0*/  IADD3 R10, R2, 0x80, RZ ;  /* 0x00000080020a7810 */ /* 0x000fd60007ffe0ff */
[----:B------:R-:W-:Y:S05]  /*08e0*/  @P1 BRA `(.L_x_11) ;  /* 0x0000009000001947 */ /* 0x000fea0003800000 */
[----:B-1----:R-:W-:Y:S01]  /*08f0*/  IMAD R4, R14, c[0x0][0x180], RZ ;  /* 0x000060000e047a24 */ /* 0x002fe200078e02ff */
[--C-:B------:R-:W-:Y:S01]  /*0900*/  SHF.R.S32.HI R5, RZ, 0x1f, R21.reuse ;  /* 0x0000001fff057819 */ /* 0x100fe20000011415 */
[----:B------:R-:W-:-:S03]  /*0910*/  IMAD R2, R12, 0x28, R21 ;  /* 0x000000280c027824 */ /* 0x000fc600078e0215 */
[----:B------:R-:W-:Y:S01]  /*0920*/  IADD3 R6, P1, R21, R4, RZ ;  /* 0x0000000415067210 */ /* 0x000fe20007f3e0ff */
[----:B------:R-:W-:-:S03]  /*0930*/  IMAD.SHL.U32 R7, R2, 0x2, RZ ;  /* 0x0000000202077824 */ /* 0x000fc600078e00ff */
[----:B------:R-:W-:Y:S02]  /*0940*/  LEA.HI.X.SX32 R5, R4, R5, 0x1, P1 ;  /* 0x0000000504057211 */ /* 0x000fe400008f0eff */
[----:B------:R-:W-:-:S04]  /*0950*/  LEA R4, P1, R6, c[0x0][0x160], 0x1 ;  /* 0x0000580006047a11 */ /* 0x000fc800078208ff */
[----:B------:R-:W-:-:S05]  /*0960*/  LEA.HI.X R5, R6, c[0x0][0x164], R5, 0x1, P1 ;  /* 0x0000590006057a11 */ /* 0x000fca00008f0c05 */
[----:B------:R1:W-:Y:S04]  /*0970*/  LDGSTS.E.128 [R7+0x80], [R4.64] ;  /* 0x0008000004077fae */ /* 0x0003e8000b921c44 */
.L_x_11:
[----:B-1----:R-:W-:Y:S05]  /*0980*/  BSYNC B2 ;  /* 0x0000000000027941 */ /* 0x002fea0003800000 */
.L_x_10:
[----:B------:R-:W-:Y:S01]  /*0990*/  IMAD.MOV.U32 R2, RZ, RZ, R10 ;  /* 0x000000ffff027224 */ /* 0x000fe200078e000a */
[----:B------:R-:W-:Y:S05]  /*09a0*/  @!P0 BRA `(.L_x_12) ;  /* 0xfffffa3000008947 */ /* 0x000fea000383ffff */
.L_x_9:
[----:B------:R-:W-:Y:S05]  /*09b0*/  BSYNC B1 ;  /* 0x0000000000017941 */ /* 0x000fea0003800000 */
.L_x_8:
[C---:B-1----:R-:W-:Y:S01]  /*09c0*/  IMNMX R5, R0.reuse, 0xe0, !PT ;  /* 0x000000e000057817 */ /* 0x042fe20007800200 */
[----:B------:R-:W-:Y:S03]  /*09d0*/  BSSY B1, `(.L_x_13) ;  /* 0x0000026000017945 */ /* 0x000fe60003800000 */
[----:B------:R-:W-:-:S04]  /*09e0*/  IADD3 R6, -R0, 0x1f, R5 ;  /* 0x0000001f00067810 */ /* 0x000fc80007ffe105 */
[----:B------:R-:W-:-:S04]  /*09f0*/  LEA.HI R2, R6, 0x1, RZ, 0x1b ;  /* 0x0000000106027811 */ /* 0x000fc800078fd8ff */
[----:B------:R-:W-:Y:S01]  /*0a00*/  LOP3.LUT P0, R4, R2, 0x3, RZ, 0xc0, !PT ;  /* 0x0000000302047812 */ /* 0x000fe2000780c0ff */
[----:B------:R-:W-:-:S12]  /*0a10*/  IMAD.MOV.U32 R2, RZ, RZ, R0 ;  /* 0x000000ffff027224 */ /* 0x000fd800078e0000 */
[----:B------:R-:W-:Y:S05]  /*0a20*/  @!P0 BRA `(.L_x_14) ;  /* 0x0000020000008947 */ /* 0x000fea0003800000 */
[----:B------:R-:W-:Y:S02]  /*0a30*/  IMAD.MOV.U32 R7, RZ, RZ, R4 ;  /* 0x000000ffff077224 */ /* 0x000fe400078e0004 */
[----:B------:R-:W-:-:S04]  /*0a40*/  IMAD.MOV.U32 R2, RZ, RZ, R0 ;  /* 0x000000ffff027224 */ /* 0x000fc800078e0000 */
.L_x_17:
        /* <DEDUP_REMOVED lines=10> */
[----:B------:R-:W-:-:S04]  /*0af0*/  IMAD.IADD R8, R4, 0x1, -R5 ;  /* 0x0000000104087824 */ /* 0x000fc800078e0a05 */
[----:B------:R-:W-:-:S05]  /*0b00*/  IMAD.IADD R13, R77, 0x1, R8 ;  /* 0x000000014d0d7824 */ /* 0x000fca00078e0208 */
[----:B------:R-:W-:-:S04]  /*0b10*/  ISETP.GE.AND P0, PT, R13, c[0x0][0x17c], PT ;  /* 0x00005f000d007a0c */ /* 0x000fc80003f06270 */
[----:B------:R-:W-:-:S13]  /*0b20*/  ISETP.GE.OR P0, PT, R11, c[0x0][0x180], P0 ;  /* 0x000060000b007a0c */ /* 0x000fda0000706670 */
[----:B------:R-:W-:Y:S05]  /*0b30*/  @P0 BRA `(.L_x_16) ;  /* 0x000000c000000947 */ /* 0x000fea0003800000 */
[C---:B------:R-:W-:Y:S01]  /*0b40*/  IMAD R4, R11.reuse, c[0x0][0x17c], RZ ;  /* 0x00005f000b047a24 */ /* 0x040fe200078e02ff */
[----:B------:R-:W-:Y:S01]  /*0b50*/  SHF.R.S32.HI R5, RZ, 0x1f, R13 ;  /* 0x0000001fff057819 */ /* 0x000fe2000001140d */
[----:B------:R-:W-:-:S03]  /*0b60*/  IMAD R8, R11, 0x48, R8 ;  /* 0x000000480b087824 */ /* 0x000fc600078e0208 */
[----:B------:R-:W-:-:S04]  /*0b70*/  IADD3 R9, P0, R13, R4, RZ ;  /* 0x000000040d097210 */ /* 0x000fc80007f1e0ff */
[----:B------:R-:W-:Y:S02]  /*0b80*/  LEA.HI.X.SX32 R10, R4, R5, 0x1, P0 ;  /* 0x00000005040a7211 */ /* 0x000fe400000f0eff */
[----:B------:R-:W-:-:S04]  /*0b90*/  LEA R4, P0, R9, c[0x0][0x168], 0x1 ;  /* 0x00005a0009047a11 */ /* 0x000fc800078008ff */
[----:B------:R-:W-:Y:S01]  /*0ba0*/  LEA.HI.X R5, R9, c[0x0][0x16c], R10, 0x1, P0 ;  /* 0x00005b0009057a11 */ /* 0x000fe200000f0c0a */
[----:B------:R-:W-:-:S05]  /*0bb0*/  IMAD.SHL.U32 R9, R8, 0x2, RZ ;  /* 0x0000000208097824 */ /* 0x000fca00078e00ff */
[----:B------:R-:W-:Y:S01]  /*0bc0*/  @!PT LDS RZ, [RZ] ;  /* 0x00000000fffff984 */ /* 0x000fe20000000800 */
[----:B------:R-:W-:Y:S01]  /*0bd0*/  @!PT LDS RZ, [RZ] ;  /* 0x00000000fffff984 */ /* 0x000fe20000000800 */
[----:B------:R-:W-:Y:S01]  /*0be0*/  @!PT LDS RZ, [RZ] ;  /* 0x00000000fffff984 */ /* 0x000fe20000000800 */
[----:B------:R1:W-:Y:S03]  /*0bf0*/  LDGSTS.E.128 [R9+0x2880], [R4.64] ;  /* 0x0288000004097fae */ /* 0x0003e6000b921c44 */
.L_x_16:
[----:B------:R-:W-:Y:S05]  /*0c00*/  BSYNC B2 ;  /* 0x0000000000027941 */ /* 0x000fea0003800000 */
.L_x_15:
[----:B------:R-:W-:Y:S01]  /*0c10*/  IADD3 R2, R2, 0x20, RZ ;  /* 0x0000002002027810 */ /* 0x000fe20007ffe0ff */
[----:B------:R-:W-:Y:S05]  /*0c20*/  @P1 BRA `(.L_x_17) ;  /* 0xfffffe2000001947 */ /* 0x000fea000383ffff */
.L_x_14:
[----:B------:R-:W-:Y:S05]  /*0c30*/  BSYNC B1 ;  /* 0x0000000000017941 */ /* 0x000fea0003800000 */
.L_x_13:
[----:B------:R-:W-:Y:S01]  /*0c40*/  ISETP.GE.U32.AND P0, PT, R6, 0x60, PT ;  /* 0x000000600600780c */ /* 0x000fe20003f06070 */
[----:B------:R-:W-:-:S12]  /*0c50*/  BSSY B1, `(.L_x_18) ;  /* 0x000005f000017945 */ /* 0x000fd80003800000 */
[----:B------:R-:W-:Y:S05]  /*0c60*/  @!P0 BRA `(.L_x_19) ;  /* 0x000005d000008947 */ /* 0x000fea0003800000 */
.L_x_22:
        /* <DEDUP_REMOVED lines=11> */
[----:B------:R-:W-:Y:S02]  /*0d20*/  LEA.HI R10, R10, R9, RZ, 0x3 ;  /* 0x000000090a0a7211 */ /* 0x000fe400078f18ff */
[----:B------:R-:W-:Y:S02]  /*0d30*/  SHF.R.S32.HI R9, RZ, 0x1f, R6 ;  /* 0x0000001fff097819 */ /* 0x000fe40000011406 */
[----:B------:R-:W-:Y:S02]  /*0d40*/  LOP3.LUT R5, R5, 0xffffffc0, RZ, 0xc0, !PT ;  /* 0xffffffc005057812 */ /* 0x000fe400078ec0ff */
[----:B------:R-:W-:Y:S02]  /*0d50*/  SHF.R.S32.HI R12, RZ, 0x1f, R11 ;  /* 0x0000001fff0c7819 */ /* 0x000fe4000001140b */
[----:B------:R-:W-:Y:S01]  /*0d60*/  LEA.HI R9, R9, R6, RZ, 0x6 ;  /* 0x0000000609097211 */ /* 0x000fe200078f30ff */
[----:B------:R-:W-:Y:S01]  /*0d70*/  IMAD.IADD R14, R4, 0x1, -R5 ;  /* 0x00000001040e7824 */ /* 0x000fe200078e0a05 */
[----:B------:R-:W-:-:S02]  /*0d80*/  LEA.HI R12, R12, R11, RZ, 0x6 ;  /* 0x0000000b0c0c7211 */ /* 0x000fc400078f30ff */
[----:B------:R-:W-:Y:S01]  /*0d90*/  SHF.R.S32.HI R7, RZ, 0x1f, R2 ;  /* 0x0000001fff077819 */ /* 0x000fe20000011402 */
[----:B------:R-:W-:Y:S01]  /*0da0*/  IMAD.IADD R13, R77, 0x1, R14 ;  /* 0x000000014d0d7824 */ /* 0x000fe200078e020e */
[----:B------:R-:W-:Y:S02]  /*0db0*/  LOP3.LUT R9, R9, 0xffffffc0, RZ, 0xc0, !PT ;  /* 0xffffffc009097812 */ /* 0x000fe400078ec0ff */
[----:B------:R-:W-:Y:S02]  /*0dc0*/  LOP3.LUT R12, R12, 0xffffffc0, RZ, 0xc0, !PT ;  /* 0xffffffc00c0c7812 */ /* 0x000fe400078ec0ff */
[----:B------:R-:W-:Y:S01]  /*0dd0*/  LEA.HI R7, R7, R2, RZ, 0x3 ;  /* 0x0000000207077211 */ /* 0x000fe200078f18ff */
[----:B------:R-:W-:Y:S01]  /*0de0*/  IMAD.IADD R18, R6, 0x1, -R9 ;  /* 0x0000000106127824 */ /* 0x000fe200078e0a09 */
[----:B------:R-:W-:Y:S01]  /*0df0*/  ISETP.GE.AND P1, PT, R13, c[0x0][0x17c], PT ;  /* 0x00005f000d007a0c */ /* 0x000fe20003f26270 */
[----:B------:R-:W-:Y:S01]  /*0e00*/  IMAD.IADD R21, R11, 0x1, -R12 ;  /* 0x000000010b157824 */ /* 0x000fe200078e0a0c */
[----:B------:R-:W-:Y:S01]  /*0e10*/  SHF.R.S32.HI R15, RZ, 0x3, R7 ;  /* 0x00000003ff0f7819 */ /* 0x000fe20000011407 */
[C---:B------:R-:W-:Y:S01]  /*0e20*/  IMAD.IADD R19, R77.reuse, 0x1, R18 ;  /* 0x000000014d137824 */ /* 0x040fe200078e0212 */
[----:B------:R-:W-:Y:S01]  /*0e30*/  IADD3 R5, R2, 0x60, RZ ;  /* 0x0000006002057810 */ /* 0x000fe20007ffe0ff */
[----:B------:R-:W-:Y:S01]  /*0e40*/  IMAD.IADD R23, R77, 0x1, R21 ;  /* 0x000000014d177824 */ /* 0x000fe200078e0215 */
[----:B------:R-:W-:-:S02]  /*0e50*/  ISETP.GE.OR P1, PT, R15, c[0x0][0x180], P1 ;  /* 0x000060000f007a0c */ /* 0x000fc40000f26670 */
[----:B------:R-:W-:Y:S01]  /*0e60*/  SHF.R.S32.HI R17, RZ, 0x3, R8 ;  /* 0x00000003ff117819 */ /* 0x000fe20000011408 */
[----:B------:R-:W-:Y:S01]  /*0e70*/  IMAD.SHL.U32 R7, R5, 0x8, RZ ;  /* 0x0000000805077824 */ /* 0x000fe200078e00ff */
[----:B------:R-:W-:Y:S02]  /*0e80*/  ISETP.GE.AND P0, PT, R19, c[0x0][0x17c], PT ;  /* 0x00005f0013007a0c */ /* 0x000fe40003f06270 */
[----:B------:R-:W-:Y:S02]  /*0e90*/  SHF.R.S32.HI R20, RZ, 0x3, R10 ;  /* 0x00000003ff147819 */ /* 0x000fe4000001140a */
[----:B------:R-:W-:Y:S02]  /*0ea0*/  ISETP.GE.AND P2, PT, R23, c[0x0][0x17c], PT ;  /* 0x00005f0017007a0c */ /* 0x000fe40003f46270 */
[----:B------:R-:W-:Y:S02]  /*0eb0*/  ISETP.GE.OR P0, PT, R17, c[0x0][0x180], P0 ;  /* 0x0000600011007a0c */ /* 0x000fe40000706670 */
[----:B------:R-:W-:-:S02]  /*0ec0*/  SHF.R.S32.HI R4, RZ, 0x1f, R7 ;  /* 0x0000001fff047819 */ /* 0x000fc40000011407 */
[----:B------:R-:W-:Y:S02]  /*0ed0*/  ISETP.GE.OR P2, PT, R20, c[0x0][0x180], P2 ;  /* 0x0000600014007a0c */ /* 0x000fe40001746670 */
[----:B------:R-:W-:Y:S01]  /*0ee0*/  LEA.HI R8, R4, R7, RZ, 0x6 ;  /* 0x0000000704087211 */ /* 0x000fe200078f30ff */
[----:B------:R-:W-:Y:S01]  /*0ef0*/  @!P1 IMAD R4, R15, c[0x0][0x17c], RZ ;  /* 0x00005f000f049a24 */ /* 0x000fe200078e02ff */
[----:B------:R-:W-:Y:S02]  /*0f00*/  SHF.R.S32.HI R6, RZ, 0x1f, R5 ;  /* 0x0000001fff067819 */ /* 0x000fe40000011405 */
[----:B------:R-:W-:Y:S02]  /*0f10*/  LOP3.LUT R8, R8, 0xffffffc0, RZ, 0xc0, !PT ;  /* 0xffffffc008087812 */ /* 0x000fe400078ec0ff */
[----:B------:R-:W-:Y:S01]  /*0f20*/  @!P1 SHF.R.S32.HI R9, RZ, 0x1f, R13 ;  /* 0x0000001fff099819 */ /* 0x000fe2000001140d */
[----:B------:R-:W-:Y:S01]  /*0f30*/  @!P0 IMAD R10, R17, 0x48, R18 ;  /* 0x00000048110a8824 */ /* 0x000fe200078e0212 */
[----:B------:R-:W-:Y:S01]  /*0f40*/  @!P1 IADD3 R13, P3, R13, R4, RZ ;  /* 0x000000040d0d9210 */ /* 0x000fe20007f7e0ff */
[----:B------:R-:W-:Y:S01]  /*0f50*/  IMAD.IADD R22, R7, 0x1, -R8 ;  /* 0x0000000107167824 */ /* 0x000fe200078e0a08 */
[----:B------:R-:W-:Y:S01]  /*0f60*/  LEA.HI R12, R6, R5, RZ, 0x3 ;  /* 0x00000005060c7211 */ /* 0x000fe200078f18ff */
[----:B------:R-:W-:Y:S01]  /*0f70*/  @!P0 IMAD R6, R17, c[0x0][0x17c], RZ ;  /* 0x00005f0011068a24 */ /* 0x000fe200078e02ff */
[----:B------:R-:W-:Y:S01]  /*0f80*/  @!P1 LEA.HI.X.SX32 R16, R4, R9, 0x1, P3 ;  /* 0x0000000904109211 */ /* 0x000fe200018f0eff */
[----:B------:R-:W-:Y:S01]  /*0f90*/  @!P2 IMAD R8, R20, c[0x0][0x17c], RZ ;  /* 0x00005f001408aa24 */ /* 0x000fe200078e02ff */
[----:B------:R-:W-:Y:S01]  /*0fa0*/  @!P1 LEA R4, P3, R13, c[0x0][0x168], 0x1 ;  /* 0x00005a000d049a11 */ /* 0x000fe200078608ff */
[----:B------:R-:W-:Y:S01]  /*0fb0*/  @!P1 IMAD R7, R15, 0x48, R14 ;  /* 0x000000480f079824 */ /* 0x000fe200078e020e */
[----:B------:R-:W-:Y:S01]  /*0fc0*/  @!P0 SHF.R.S32.HI R9, RZ, 0x1f, R19 ;  /* 0x0000001fff098819 */ /* 0x000fe20000011413 */
[----:B------:R-:W-:Y:S01]  /*0fd0*/  IMAD.IADD R17, R77, 0x1, R22 ;  /* 0x000000014d117824 */ /* 0x000fe200078e0216 */
[----:B------:R-:W-:-:S02]  /*0fe0*/  @!P0 IADD3 R15, P4, R19, R6, RZ ;  /* 0x00000006130f8210 */ /* 0x000fc40007f9e0ff */
[----:B------:R-:W-:Y:S02]  /*0ff0*/  @!P2 SHF.R.S32.HI R11, RZ, 0x1f, R23 ;  /* 0x0000001fff0ba819 */ /* 0x000fe40000011417 */
[----:B------:R-:W-:Y:S02]  /*1000*/  @!P2 IADD3 R14, P5, R23, R8, RZ ;  /* 0x00000008170ea210 */ /* 0x000fe40007fbe0ff */
[----:B------:R-:W-:Y:S01]  /*1010*/  @!P1 LEA.HI.X R5, R13, c[0x0][0x16c], R16, 0x1, P3 ;  /* 0x00005b000d059a11 */ /* 0x000fe200018f0c10 */
[----:B------:R-:W-:Y:S01]  /*1020*/  @!P1 IMAD.SHL.U32 R13, R7, 0x2, RZ ;  /* 0x00000002070d9824 */ /* 0x000fe200078e00ff */
[----:B------:R-:W-:Y:S02]  /*1030*/  @!P0 LEA.HI.X.SX32 R16, R6, R9, 0x1, P4 ;  /* 0x0000000906108211 */ /* 0x000fe400020f0eff */
[C---:B------:R-:W-:Y:S02]  /*1040*/  @!P0 LEA R6, P3, R15.reuse, c[0x0][0x168], 0x1 ;  /* 0x00005a000f068a11 */ /* 0x040fe400078608ff */
[----:B------:R-:W-:Y:S01]  /*1050*/  @!P2 LEA.HI.X.SX32 R9, R8, R11, 0x1, P5 ;  /* 0x0000000b0809a211 */ /* 0x000fe200028f0eff */
[----:B------:R-:W-:Y:S01]  /*1060*/  @!P2 IMAD R11, R20, 0x48, R21 ;  /* 0x00000048140ba824 */ /* 0x000fe200078e0215 */
[----:B------:R-:W-:Y:S01]  /*1070*/  @!P2 LEA R8, P4, R14, c[0x0][0x168], 0x1 ;  /* 0x00005a000e08aa11 */ /* 0x000fe200078808ff */
[----:B------:R-:W-:Y:S01]  /*1080*/  @!PT LDS RZ, [RZ] ;  /* 0x00000000fffff984 */ /* 0x000fe20000000800 */
[----:B------:R-:W-:Y:S01]  /*1090*/  @!PT LDS RZ, [RZ] ;  /* 0x00000000fffff984 */ /* 0x000fe20000000800 */
[----:B------:R-:W-:Y:S01]  /*10a0*/  @!PT LDS RZ, [RZ] ;  /* 0x00000000fffff984 */ /* 0x000fe20000000800 */
[----:B------:R1:W-:Y:S01]  /*10b0*/  @!P1 LDGSTS.E.128 [R13+0x2880], [R4.64] ;  /* 0x02880000040d9fae */ /* 0x0003e2000b921c44 */
[----:B------:R-:W-:Y:S01]  /*10c0*/  @!P0 LEA.HI.X R7, R15, c[0x0][0x16c], R16, 0x1, P3 ;  /* 0x00005b000f078a11 */ /* 0x000fe200018f0c10 */
[----:B------:R-:W-:Y:S01]  /*10d0*/  @!P0 IMAD.SHL.U32 R15, R10, 0x2, RZ ;  /* 0x000000020a0f8824 */ /* 0x000fe200078e00ff */
[----:B------:R-:W-:Y:S01]  /*10e0*/  @!P2 LEA.HI.X R9, R14, c[0x0][0x16c], R9, 0x1, P4 ;  /* 0x00005b000e09aa11 */ /* 0x000fe200020f0c09 */
[----:B------:R-:W-:Y:S01]  /*10f0*/  @!P2 IMAD.SHL.U32 R11, R11, 0x2, RZ ;  /* 0x000000020b0ba824 */ /* 0x000fe200078e00ff */
[----:B------:R-:W-:-:S02]  /*1100*/  SHF.R.S32.HI R12, RZ, 0x3, R12 ;  /* 0x00000003ff0c7819 */ /* 0x000fc4000001140c */
[----:B------:R1:W-:Y:S01]  /*1110*/  @!P0 LDGSTS.E.128 [R15+0x2880], [R6.64] ;  /* 0x02880000060f8fae */ /* 0x0003e2000b921c44 */
[----:B------:R-:W-:Y:S02]  /*1120*/  ISETP.GE.AND P1, PT, R17, c[0x0][0x17c], PT ;  /* 0x00005f0011007a0c */ /* 0x000fe40003f26270 */
[----:B------:R-:W-:Y:S01]  /*1130*/  ISETP.GE.AND P0, PT, R2, 0x80, PT ;  /* 0x000000800200780c */ /* 0x000fe20003f06270 */
[----:B------:R1:W-:Y:S01]  /*1140*/  @!P2 LDGSTS.E.128 [R11+0x2880], [R8.64] ;  /* 0x02880000080bafae */ /* 0x0003e2000b921c44 */
[----:B------:R-:W-:Y:S02]  /*1150*/  ISETP.GE.OR P1, PT, R12, c[0x0][0x180], P1 ;  /* 0x000060000c007a0c */ /* 0x000fe40000f26670 */
[----:B------:R-:W-:-:S11]  /*1160*/  IADD3 R10, R2, 0x80, RZ ;  /* 0x00000080020a7810 */ /* 0x000fd60007ffe0ff */
[----:B------:R-:W-:Y:S05]  /*1170*/  @P1 BRA `(.L_x_21) ;  /* 0x0000009000001947 */ /* 0x000fea0003800000 */
[C---:B-1----:R-:W-:Y:S01]  /*1180*/  IMAD R4, R12.reuse, c[0x0][0x17c], RZ ;  /* 0x00005f000c047a24 */ /* 0x042fe200078e02ff */
[----:B------:R-:W-:Y:S01]  /*1190*/  SHF.R.S32.HI R5, RZ, 0x1f, R17 ;  /* 0x0000001fff057819 */ /* 0x000fe20000011411 */
[----:B------:R-:W-:-:S03]  /*11a0*/  IMAD R2, R12, 0x48, R22 ;  /* 0x000000480c027824 */ /* 0x000fc600078e0216 */
[----:B------:R-:W-:Y:S01]  /*11b0*/  IADD3 R6, P1, R17, R4, RZ ;  /* 0x0000000411067210 */ /* 0x000fe20007f3e0ff */
[----:B------:R-:W-:-:S03]  /*11c0*/  IMAD.SHL.U32 R7, R2, 0x2, RZ ;  /* 0x0000000202077824 */ /* 0x000fc600078e00ff */
[----:B------:R-:W-:Y:S02]  /*11d0*/  LEA.HI.X.SX32 R5, R4, R5, 0x1, P1 ;  /* 0x0000000504057211 */ /* 0x000fe400008f0eff */
[----:B------:R-:W-:-:S04]  /*11e0*/  LEA R4, P1, R6, c[0x0][0x168], 0x1 ;  /* 0x00005a0006047a11 */ /* 0x000fc800078208ff */
[----:B------:R-:W-:-:S05]  /*11f0*/  LEA.HI.X R5, R6, c[0x0][0x16c], R5, 0x1, P1 ;  /* 0x00005b0006057a11 */ /* 0x000fca00008f0c05 */
[----:B------:R1:W-:Y:S04]  /*1200*/  LDGSTS.E.128 [R7+0x2880], [R4.64] ;  /* 0x0288000004077fae */ /* 0x0003e8000b921c44 */
.L_x_21:
[----:B-1----:R-:W-:Y:S05]  /*1210*/  BSYNC B2 ;  /* 0x0000000000027941 */ /* 0x002fea0003800000 */
.L_x_20:
[----:B------:R-:W-:Y:S01]  /*1220*/  IMAD.MOV.U32 R2, RZ, RZ, R10 ;  /* 0x000000ffff027224 */ /* 0x000fe200078e000a */
[----:B------:R-:W-:Y:S05]  /*1230*/  @!P0 BRA `(.L_x_22) ;  /* 0xfffffa3000008947 */ /* 0x000fea000383ffff */
.L_x_19:
[----:B------:R-:W-:Y:S05]  /*1240*/  BSYNC B1 ;  /* 0x0000000000017941 */ /* 0x000fea0003800000 */
.L_x_18:
[----:B------:R-:W0:Y:S02]  /*1250*/  LDGDEPBAR ;  /* 0x00000000000079af */ /* 0x000e240000000000 */
.L_x_2:
[----:B------:R-:W-:-:S04]  /*1260*/  DEPBAR.LE SB0, 0x0 ;  /* 0x000080000000791a */ /* 0x000fc80000000000 */
.L_x_1:
[----:B------:R-:W-:Y:S05]  /*1270*/  BSYNC B0 ;  /* 0x0000000000007941 */ /* 0x000fea0003800000 */
.L_x_0:
[----:B-1----:R-:W-:Y:S01]  /*1280*/  IMAD.MOV.U32 R5, RZ, RZ, c[0x0][0x180] ;  /* 0x00006000ff057624 */ /* 0x002fe200078e00ff */
[----:B------:R-:W-:Y:S01]  /*1290*/  BAR.SYNC.DEFER_BLOCKING 0x0 ;  /* 0x0000000000007b1d */ /* 0x000fe20000010000 */
[----:B------:R-:W-:Y:S01]  /*12a0*/  IMAD.MOV.U32 R60, RZ, RZ, RZ ;  /* 0x000000ffff3c7224 */ /* 0x000fe200078e00ff */
[----:B------:R-:W-:Y:S01]  /*12b0*/  CS2R R58, SRZ ;  /* 0x00000000003a7805 */ /* 0x000fe2000001ff00 */
[----:B------:R-:W-:Y:S01]  /*12c0*/  IMAD.MOV.U32 R62, RZ, RZ, RZ ;  /* 0x000000ffff3e7224 */ /* 0x000fe200078e00ff */
[----:B------:R-:W-:Y:S01]  /*12d0*/  ISETP.GE.AND P0, PT, R5, 0x1, PT ;  /* 0x000000010500780c */ /* 0x000fe20003f06270 */
[----:B------:R-:W-:Y:S01]  /*12e0*/  CS2R R56, SRZ ;  /* 0x0000000000387805 */ /* 0x000fe2000001ff00 */
[----:B------:R-:W-:Y:S01]  /*12f0*/  IMAD.MOV.U32 R64, RZ, RZ, RZ ;  /* 0x000000ffff407224 */ /* 0x000fe200078e00ff */
[----:B------:R-:W-:Y:S01]  /*1300*/  CS2R R54, SRZ ;  /* 0x0000000000367805 */ /* 0x000fe2000001ff00 */
[----:B------:R-:W-:Y:S01]  /*1310*/  IMAD.MOV.U32 R66, RZ, RZ, RZ ;  /* 0x000000ffff427224 */ /* 0x000fe200078e00ff */
[----:B------:R-:W-:-:S08]  /*1320*/  CS2R R52, SRZ ;  /* 0x0000000000347805 */ /* 0x000fd0000001ff00 */
[----:B------:R-:W-:Y:S05]  /*1330*/  @!P0 BRA `(.L_x_23) ;  /* 0x00001e1000008947 */ /* 0x000fea0003800000 */
[----:B------:R-:W-:Y:S01]  /*1340*/  IADD3 R5, R5, 0x1f, RZ ;  /* 0x0000001f05057810 */ /* 0x000fe20007ffe0ff */
[C---:B------:R-:W-:Y:S01]  /*1350*/  IMAD.SHL.U32 R69, R0.reuse, 0x8, RZ ;  /* 0x0000000800457824 */ /* 0x040fe200078e00ff */
[CC--:B------:R-:W-:Y:S01]  /*1360*/  LEA.HI R70, R3.reuse, R0.reuse, RZ, 0x2 ;  /* 0x0000000003467211 */ /* 0x0c0fe200078f10ff */
[----:B------:R-:W-:Y:S01]  /*1370*/  IMAD.MOV.U32 R60, RZ, RZ, RZ ;  /* 0x000000ffff3c7224 */ /* 0x000fe200078e00ff */
[----:B------:R-:W-:Y:S01]  /*1380*/  LEA.HI R8, R3, R0, RZ, 0x3 ;  /* 0x0000000003087211 */ /* 0x000fe200078f18ff */
[----:B------:R-:W-:Y:S01]  /*1390*/  CS2R R58, SRZ ;  /* 0x00000000003a7805 */ /* 0x000fe2000001ff00 */
[C---:B------:R-:W-:Y:S01]  /*13a0*/  IMNMX R7, R0.reuse, 0xe0, !PT ;  /* 0x000000e000077817 */ /* 0x040fe20007800200 */
[----:B------:R-:W-:Y:S01]  /*13b0*/  IMAD.MOV.U32 R62, RZ, RZ, RZ ;  /* 0x000000ffff3e7224 */ /* 0x000fe200078e00ff */
[C---:B------:R-:W-:Y:S01]  /*13c0*/  IADD3 R3, R0.reuse, 0x20, RZ ;  /* 0x0000002000037810 */ /* 0x040fe20007ffe0ff */
[----:B------:R-:W-:Y:S01]  /*13d0*/  CS2R R56, SRZ ;  /* 0x0000000000387805 */ /* 0x000fe2000001ff00 */
[----:B------:R-:W-:Y:S01]  /*13e0*/  SHF.R.S32.HI R10, RZ, 0x1f, R5 ;  /* 0x0000001fff0a7819 */ /* 0x000fe20000011405 */
[----:B------:R-:W-:Y:S01]  /*13f0*/  IMAD.MOV.U32 R64, RZ, RZ, RZ ;  /* 0x000000ffff407224 */ /* 0x000fe200078e00ff */
[C---:B------:R-:W-:Y:S01]  /*1400*/  IADD3 R6, R0.reuse, 0x40, RZ ;  /* 0x0000004000067810 */ /* 0x040fe20007ffe0ff */
[----:B------:R-:W-:Y:S01]  /*1410*/  CS2R R54, SRZ ;  /* 0x0000000000367805 */ /* 0x000fe2000001ff00 */
[----:B------:R-:W-:Y:S01]  /*1420*/  IADD3 R2, -R0, 0x1f, R7 ;  /* 0x0000001f00027810 */ /* 0x000fe20007ffe107 */
[----:B------:R-:W-:Y:S01]  /*1430*/  IMAD.MOV.U32 R66, RZ, RZ, RZ ;  /* 0x000000ffff427224 */ /* 0x000fe200078e00ff */
[----:B------:R-:W-:Y:S01]  /*1440*/  SHF.R.S32.HI R4, RZ, 0x1f, R3 ;  /* 0x0000001fff047819 */ /* 0x000fe20000011403 */
[----:B------:R-:W-:Y:S01]  /*1450*/  CS2R R52, SRZ ;  /* 0x0000000000347805 */ /* 0x000fe2000001ff00 */
[----:B------:R-:W-:-:S02]  /*1460*/  SHF.R.S32.HI R0, RZ, 0x1f, R69 ;  /* 0x0000001fff007819 */ /* 0x000fc40000011445 */
[----:B------:R-:W-:Y:S01]  /*1470*/  LEA.HI R13, R10, R5, RZ, 0x5 ;  /* 0x000000050a0d7211 */ /* 0x000fe200078f28ff */
[----:B------:R-:W-:Y:S01]  /*1480*/  IMAD.SHL.U32 R5, R3, 0x8, RZ ;  /* 0x0000000803057824 */ /* 0x000fe200078e00ff */
[----:B------:R-:W-:Y:S02]  /*1490*/  SHF.R.S32.HI R7, RZ, 0x1f, R6 ;  /* 0x0000001fff077819 */ /* 0x000fe40000011406 */
[CC--:B------:R-:W-:Y:S02]  /*14a0*/  LEA.HI R68, R4.reuse, R3.reuse, RZ, 0x2 ;  /* 0x0000000304447211 */ /* 0x0c0fe400078f10ff */
[----:B------:R-:W-:Y:S02]  /*14b0*/  LEA.HI R9, R4, R3, RZ, 0x3 ;  /* 0x0000000304097211 */ /* 0x000fe400078f18ff */
[----:B------:R-:W-:Y:S02]  /*14c0*/  LEA.HI R3, R0, R69, RZ, 0x5 ;  /* 0x0000004500037211 */ /* 0x000fe400078f28ff */
[----:B------:R-:W-:-:S02]  /*14d0*/  LEA.HI R10, R7, R6, RZ, 0x2 ;  /* 0x00000006070a7211 */ /* 0x000fc400078f10ff */
[----:B------:R-:W-:Y:S01]  /*14e0*/  LEA.HI R11, R7, R6, RZ, 0x3 ;  /* 0x00000006070b7211 */ /* 0x000fe200078f18ff */
[----:B------:R-:W-:Y:S01]  /*14f0*/  IMAD.SHL.U32 R7, R6, 0x8, RZ ;  /* 0x0000000806077824 */ /* 0x000fe200078e00ff */
[----:B------:R-:W-:Y:S02]  /*1500*/  LEA.HI R4, R0, R69, RZ, 0x6 ;  /* 0x0000004500047211 */ /* 0x000fe400078f30ff */
[----:B------:R-:W-:Y:S02]  /*1510*/  LOP3.LUT R0, R3, 0xffffffe0, RZ, 0xc0, !PT ;  /* 0xffffffe003007812 */ /* 0x000fe400078ec0ff */
[----:B------:R-:W-:Y:S02]  /*1520*/  SHF.R.S32.HI R6, RZ, 0x1f, R5 ;  /* 0x0000001fff067819 */ /* 0x000fe40000011405 */
[----:B------:R-:W-:Y:S01]  /*1530*/  SHF.R.S32.HI R12, RZ, 0x1f, R7 ;  /* 0x0000001fff0c7819 */ /* 0x000fe20000011407 */
[----:B------:R-:W-:Y:S01]  /*1540*/  IMAD.IADD R71, R69, 0x1, -R0 ;  /* 0x0000000145477824 */ /* 0x000fe200078e0a00 */
[----:B------:R-:W-:-:S02]  /*1550*/  LOP3.LUT R4, R4, 0xffffffc0, RZ, 0xc0, !PT ;  /* 0xffffffc004047812 */ /* 0x000fc400078ec0ff */
[CC--:B------:R-:W-:Y:S02]  /*1560*/  LEA.HI R0, R6.reuse, R5.reuse, RZ, 0x5 ;  /* 0x0000000506007211 */ /* 0x0c0fe400078f28ff */
[----:B------:R-:W-:Y:S01]  /*1570*/  LEA.HI R6, R6, R5, RZ, 0x6 ;  /* 0x0000000506067211 */ /* 0x000fe200078f30ff */
[----:B------:R-:W-:Y:S01]  /*1580*/  IMAD.IADD R69, R69, 0x1, -R4 ;  /* 0x0000000145457824 */ /* 0x000fe200078e0a04 */
[CC--:B------:R-:W-:Y:S02]  /*1590*/  LEA.HI R3, R12.reuse, R7.reuse, RZ, 0x5 ;  /* 0x000000070c037211 */ /* 0x0c0fe400078f28ff */
[----:B------:R-:W-:Y:S02]  /*15a0*/  LEA.HI R12, R12, R7, RZ, 0x6 ;  /* 0x000000070c0c7211 */ /* 0x000fe400078f30ff */
[----:B------:R-:W-:Y:S02]  /*15b0*/  LOP3.LUT R0, R0, 0xffffffe0, RZ, 0xc0, !PT ;  /* 0xffffffe000007812 */ /* 0x000fe400078ec0ff */
[----:B------:R-:W-:-:S02]  /*15c0*/  LOP3.LUT R4, R6, 0xffffffc0, RZ, 0xc0, !PT ;  /* 0xffffffc006047812 */ /* 0x000fc400078ec0ff */
[----:B------:R-:W-:Y:S01]  /*15d0*/  LOP3.LUT R6, R3, 0xffffffe0, RZ, 0xc0, !PT ;  /* 0xffffffe003067812 */ /* 0x000fe200078ec0ff */
[C---:B------:R-:W-:Y:S01]  /*15e0*/  IMAD.IADD R3, R5.reuse, 0x1, -R0 ;  /* 0x0000000105037824 */ /* 0x040fe200078e0a00 */
[----:B------:R-:W-:Y:S01]  /*15f0*/  LOP3.LUT R12, R12, 0xffffffc0, RZ, 0xc0, !PT ;  /* 0xffffffc00c0c7812 */ /* 0x000fe200078ec0ff */
[----:B------:R-:W-:Y:S01]  /*1600*/  IMAD.IADD R4, R5, 0x1, -R4 ;  /* 0x0000000105047824 */ /* 0x000fe200078e0a04 */
[----:B------:R-:W-:Y:S01]  /*1610*/  LEA.HI R72, R2, 0x1, RZ, 0x1b ;  /* 0x0000000102487811 */ /* 0x000fe200078fd8ff */
[C---:B------:R-:W-:Y:S01]  /*1620*/  IMAD.IADD R5, R7.reuse, 0x1, -R6 ;  /* 0x0000000107057824 */ /* 0x040fe200078e0a06 */
[----:B------:R-:W-:Y:S01]  /*1630*/  SHF.R.S32.HI R70, RZ, 0x2, R70 ;  /* 0x00000002ff467819 */ /* 0x000fe20000011446 */
[----:B------:R-:W-:Y:S01]  /*1640*/  IMAD.IADD R6, R7, 0x1, -R12 ;  /* 0x0000000107067824 */ /* 0x000fe200078e0a0c */
[----:B------:R-:W-:Y:S01]  /*1650*/  SHF.R.S32.HI R8, RZ, 0x3, R8 ;  /* 0x00000003ff087819 */ /* 0x000fe20000011408 */
[----:B------:R-:W-:Y:S01]  /*1660*/  IMAD.MOV.U32 R7, RZ, RZ, RZ ;  /* 0x000000ffff077224 */ /* 0x000fe200078e00ff */
[----:B------:R-:W-:-:S02]  /*1670*/  SHF.R.S32.HI R68, RZ, 0x2, R68 ;  /* 0x00000002ff447819 */ /* 0x000fc40000011444 */
[----:B------:R-:W-:Y:S02]  /*1680*/  SHF.R.S32.HI R9, RZ, 0x3, R9 ;  /* 0x00000003ff097819 */ /* 0x000fe40000011409 */
[----:B------:R-:W-:Y:S02]  /*1690*/  SHF.R.S32.HI R10, RZ, 0x2, R10 ;  /* 0x00000002ff0a7819 */ /* 0x000fe4000001140a */
[----:B------:R-:W-:Y:S02]  /*16a0*/  SHF.R.S32.HI R11, RZ, 0x3, R11 ;  /* 0x00000003ff0b7819 */ /* 0x000fe4000001140b */
[----:B------:R-:W-:Y:S02]  /*16b0*/  SHF.R.S32.HI R0, RZ, 0x5, R13 ;  /* 0x00000005ff007819 */ /* 0x000fe4000001140d */
[----:B------:R-:W-:Y:S02]  /*16c0*/  LOP3.LUT R72, R72, 0x3, RZ, 0xc0, !PT ;  /* 0x0000000348487812 */ /* 0x000fe400078ec0ff */
.L_x_49:
[----:B-1----:R-:W1:Y:S02]  /*16d0*/  S2R R19, SR_TID.X ;  /* 0x0000000000137919 */ /* 0x002e640000002100 */
[----:B-1----:R-:W-:-:S13]  /*16e0*/  ISETP.GE.AND P0, PT, R19, 0x20, PT ;  /* 0x000000201300780c */ /* 0x002fda0003f06270 */
[----:B------:R-:W-:Y:S05]  /*16f0*/  @!P0 BRA `(.L_x_24) ;  /* 0x000003e000008947 */ /* 0x000fea0003800000 */
[----:B------:R-:W1:Y:S01]  /*1700*/  S2R R14, SR_LANEID ;  /* 0x00000000000e7919 */ /* 0x000e620000000000 */
[----:B------:R-:W-:Y:S01]  /*1710*/  IMAD.MOV.U32 R15, RZ, RZ, 0x1400 ;  /* 0x00001400ff0f7424 */ /* 0x000fe200078e00ff */
[----:B------:R-:W-:Y:S01]  /*1720*/  WARPSYNC 0xffffffff ;  /* 0xffffffff00007948 */ /* 0x000fe20003800000 */
[--C-:B-1----:R-:W-:Y:S02]  /*1730*/  SHF.R.U32.HI R12, RZ, 0x3, R14.reuse ;  /* 0x00000003ff0c7819 */ /* 0x102fe4000001160e */
[----:B------:R-:W-:Y:S02]  /*1740*/  LOP3.LUT R13, R14, 0x7, RZ, 0xc0, !PT ;  /* 0x000000070e0d7812 */ /* 0x000fe400078ec0ff */
[----:B------:R-:W-:Y:S01]  /*1750*/  SHF.R.U32.HI R14, RZ, 0x4, R14 ;  /* 0x00000004ff0e7819 */ /* 0x000fe2000001160e */
[----:B------:R-:W-:Y:S01]  /*1760*/  IMAD.SHL.U32 R16, R12, 0x8, RZ ;  /* 0x000000080c107824 */ /* 0x000fe200078e00ff */
[----:B------:R-:W-:-:S03]  /*1770*/  LOP3.LUT R12, R7, 0x1, RZ, 0xc0, !PT ;  /* 0x00000001070c7812 */ /* 0x000fc600078ec0ff */
[----:B------:R-:W-:Y:S01]  /*1780*/  IMAD.SHL.U32 R40, R14, 0x8, RZ ;  /* 0x000000080e287824 */ /* 0x000fe200078e00ff */
[----:B------:R-:W-:Y:S01]  /*1790*/  LOP3.LUT R13, R16, 0x8, R13, 0xe2, !PT ;  /* 0x00000008100d7812 */ /* 0x000fe200078ee20d */
[C---:B------:R-:W-:Y:S02]  /*17a0*/  IMAD R32, R12.reuse, 0x1200, RZ ;  /* 0x000012000c207824 */ /* 0x040fe400078e02ff */
[----:B------:R-:W-:Y:S02]  /*17b0*/  IMAD R14, R12, R15, 0x80 ;  /* 0x000000800c0e7424 */ /* 0x000fe400078e020f */
[C-C-:B------:R-:W-:Y:S01]  /*17c0*/  IMAD R34, R13.reuse, 0x28, R40.reuse ;  /* 0x000000280d227824 */ /* 0x140fe200078e0228 */
[C---:B------:R-:W-:Y:S01]  /*17d0*/  IADD3 R15, R32.reuse, 0x28a0, RZ ;  /* 0x000028a0200f7810 */ /* 0x040fe20007ffe0ff */
[----:B------:R-:W-:Y:S01]  /*17e0*/  IMAD R40, R13, 0x48, R40 ;  /* 0x000000480d287824 */ /* 0x000fe200078e0228 */
[C---:B------:R-:W-:Y:S01]  /*17f0*/  IADD3 R13, R32.reuse, 0x2880, RZ ;  /* 0x00002880200d7810 */ /* 0x040fe20007ffe0ff */
[----:B------:R-:W-:Y:S01]  /*1800*/  IMAD R33, R73, 0x690, R14 ;  /* 0x0000069049217824 */ /* 0x000fe200078e020e */
[----:B------:R-:W-:Y:S01]  /*1810*/  IADD3 R17, R32, 0x28c0, RZ ;  /* 0x000028c020117810 */ /* 0x000fe20007ffe0ff */
[----:B------:R-:W-:Y:S01]  /*1820*/  IMAD.U32 R20, R40, 0x2, R15 ;  /* 0x0000000228147824 */ /* 0x000fe200078e000f */
        /* <DEDUP_REMOVED lines=8> */
[----:B------:R-:W-:Y:S01]  /*18b0*/  LDSM.16.M88.4 R12, [R12] ;  /* 0x000000000c0c783b */ /* 0x000fe20000000200 */
[----:B------:R-:W-:Y:S01]  /*18c0*/  IMAD.U32 R34, R34, 0x2, R33 ;  /* 0x0000000222227824 */ /* 0x000fe200078e0021 */
[----:B------:R-:W-:Y:S01]  /*18d0*/  IADD3 R33, R32, 0x31a0, RZ ;  /* 0x000031a020217810 */ /* 0x000fe20007ffe0ff */
[----:B------:R-:W-:Y:S01]  /*18e0*/  IMAD.U32 R36, R40, 0x2, R35 ;  /* 0x0000000228247824 */ /* 0x000fe200078e0023 */
[----:B------:R-:W1:Y:S01]  /*18f0*/  LDSM.16.MT88.4 R16, [R16] ;  /* 0x000000001010783b */ /* 0x000e620000004200 */
[----:B------:R-:W-:Y:S01]  /*1900*/  IADD3 R41, R32, 0x31e0, RZ ;  /* 0x000031e020297810 */ /* 0x000fe20007ffe0ff */
[----:B------:R-:W-:-:S02]  /*1910*/  IMAD.U32 R44, R40, 0x2, R37 ;  /* 0x00000002282c7824 */ /* 0x000fc400078e0025 */
[----:B------:R-:W2:Y:S01]  /*1920*/  LDSM.16.MT88.4 R20, [R20] ;  /* 0x000000001414783b */ /* 0x000ea20000004200 */
[C---:B------:R-:W-:Y:S02]  /*1930*/  IMAD.U32 R42, R40.reuse, 0x2, R33 ;  /* 0x00000002282a7824 */ /* 0x040fe400078e0021 */
[----:B------:R-:W-:Y:S01]  /*1940*/  IMAD.U32 R48, R40, 0x2, R41 ;  /* 0x0000000228307824 */ /* 0x000fe200078e0029 */
[----:B------:R-:W3:Y:S04]  /*1950*/  LDSM.16.MT88.4 R24, [R24] ;  /* 0x000000001818783b */ /* 0x000ee80000004200 */
[----:B------:R-:W4:Y:S04]  /*1960*/  LDSM.16.MT88.4 R28, [R28] ;  /* 0x000000001c1c783b */ /* 0x000f280000004200 */
[----:B------:R-:W-:Y:S04]  /*1970*/  LDSM.16.M88.4 R32, [R34] ;  /* 0x000000002220783b */ /* 0x000fe80000000200 */
[----:B------:R-:W5:Y:S04]  /*1980*/  LDSM.16.MT88.4 R36, [R36] ;  /* 0x000000002424783b */ /* 0x000f680000004200 */
[----:B------:R-:W3:Y:S04]  /*1990*/  LDSM.16.MT88.4 R40, [R42] ;  /* 0x000000002a28783b */ /* 0x000ee80000004200 */
[----:B------:R-:W3:Y:S04]  /*19a0*/  LDSM.16.MT88.4 R44, [R44] ;  /* 0x000000002c2c783b */ /* 0x000ee80000004200 */
[----:B------:R-:W3:Y:S01]  /*19b0*/  LDSM.16.MT88.4 R48, [R48] ;  /* 0x000000003030783b */ /* 0x000ee20000004200 */
[C---:B-1----:R-:W-:Y:S08]  /*19c0*/  HMMA.16816.F16 R16, R12.reuse, R16, R52 ;  /* 0x000000100c10723c */ /* 0x042ff00000000834 */
[C---:B------:R-:W-:Y:S08]  /*19d0*/  HMMA.16816.F16 R18, R12.reuse, R18, R66 ;  /* 0x000000120c12723c */ /* 0x040ff00000000842 */
[C---:B--2---:R-:W-:Y:S08]  /*19e0*/  HMMA.16816.F16 R20, R12.reuse, R20, R54 ;  /* 0x000000140c14723c */ /* 0x044ff00000000836 */
[C---:B------:R-:W-:Y:S08]  /*19f0*/  HMMA.16816.F16 R22, R12.reuse, R22, R64 ;  /* 0x000000160c16723c */ /* 0x040ff00000000840 */
[C---:B---3--:R-:W-:Y:S08]  /*1a00*/  HMMA.16816.F16 R24, R12.reuse, R24, R56 ;  /* 0x000000180c18723c */ /* 0x048ff00000000838 */
[C---:B------:R-:W-:Y:S08]  /*1a10*/  HMMA.16816.F16 R26, R12.reuse, R26, R62 ;  /* 0x0000001a0c1a723c */ /* 0x040ff0000000083e */
[C---:B----4-:R-:W-:Y:S08]  /*1a20*/  HMMA.16816.F16 R28, R12.reuse, R28, R58 ;  /* 0x0000001c0c1c723c */ /* 0x050ff0000000083a */
[----:B------:R-:W-:Y:S08]  /*1a30*/  HMMA.16816.F16 R30, R12, R30, R60 ;  /* 0x0000001e0c1e723c */ /* 0x000ff0000000083c */
[C---:B-----5:R-:W-:Y:S08]  /*1a40*/  HMMA.16816.F16 R52, R32.reuse, R36, R16 ;  /* 0x000000242034723c */ /* 0x060ff00000000810 */
[C---:B------:R-:W-:Y:S08]  /*1a50*/  HMMA.16816.F16 R66, R32.reuse, R38, R18 ;  /* 0x000000262042723c */ /* 0x040ff00000000812 */
[C---:B------:R-:W-:Y:S08]  /*1a60*/  HMMA.16816.F16 R54, R32.reuse, R40, R20 ;  /* 0x000000282036723c */ /* 0x040ff00000000814 */
[C---:B------:R-:W-:Y:S08]  /*1a70*/  HMMA.16816.F16 R64, R32.reuse, R42, R22 ;  /* 0x0000002a2040723c */ /* 0x040ff00000000816 */
[C---:B------:R-:W-:Y:S08]  /*1a80*/  HMMA.16816.F16 R56, R32.reuse, R44, R24 ;  /* 0x0000002c2038723c */ /* 0x040ff00000000818 */
[C---:B------:R-:W-:Y:S08]  /*1a90*/  HMMA.16816.F16 R62, R32.reuse, R46, R26 ;  /* 0x0000002e203e723c */ /* 0x040ff0000000081a */
[C---:B------:R-:W-:Y:S08]  /*1aa0*/  HMMA.16816.F16 R58, R32.reuse, R48, R28 ;  /* 0x00000030203a723c */ /* 0x040ff0000000081c */
[----:B------:R-:W-:Y:S01]  /*1ab0*/  HMMA.16816.F16 R60, R32, R50, R30 ;  /* 0x00000032203c723c */ /* 0x000fe2000000081e */
[----:B------:R-:W-:Y:S10]  /*1ac0*/  @!UPT UIADD3 URZ, URZ, URZ, URZ ;  /* 0x0000003f3f3ff290 */ /* 0x000ff4000fffe03f */
[----:B------:R-:W-:Y:S11]  /*1ad0*/  BRA `(.L_x_25) ;  /* 0x0000161000007947 */ /* 0x000ff60003800000 */
.L_x_24:
[----:B------:R-:W-:-:S04]  /*1ae0*/  IADD3 R12, R7, 0x1, RZ ;  /* 0x00000001070c7810 */ /* 0x000fc80007ffe0ff */
[----:B------:R-:W-:-:S13]  /*1af0*/  ISETP.GE.AND P0, PT, R12, R0, PT ;  /* 0x000000000c00720c */ /* 0x000fda0003f06270 */
[----:B------:R-:W-:Y:S05]  /*1b00*/  @!P0 BRA `(.L_x_26) ;  /* 0x0000002000008947 */ /* 0x000fea0003800000 */
[----:B------:R-:W-:-:S04]  /*1b10*/  DEPBAR.LE SB0, 0x0 ;  /* 0x000080000000791a */ /* 0x000fc80000000000 */
[----:B------:R-:W-:Y:S05]  /*1b20*/  BRA `(.L_x_25) ;  /* 0x000015c000007947 */ /* 0x000fea0003800000 */
.L_x_26:
[----:B------:R-:W-:Y:S01]  /*1b30*/  ISETP.GT.AND P0, PT, R19, 0xff, PT ;  /* 0x000000ff1300780c */ /* 0x000fe20003f04270 */
[----:B------:R-:W-:-:S12]  /*1b40*/  BSSY B0, `(.L_x_27) ;  /* 0x0000158000007945 */ /* 0x000fd80003800000 */
[----:B------:R-:W-:Y:S05]  /*1b50*/  @P0 BRA `(.L_x_28) ;  /* 0x0000156000000947 */ /* 0x000fea0003800000 */
[----:B------:R-:W-:Y:S01]  /*1b60*/  ISETP.NE.AND P0, PT, R72, RZ, PT ;  /* 0x000000ff4800720c */ /* 0x000fe20003f05270 */
[----:B------:R-:W-:Y:S01]  /*1b70*/  IMAD.MOV.U32 R14, RZ, RZ, 0x1400 ;  /* 0x00001400ff0e7424 */ /* 0x000fe200078e00ff */
[----:B------:R-:W-:Y:S01]  /*1b80*/  LOP3.LUT R13, R12, 0x1, RZ, 0xc0, !PT ;  /* 0x000000010c0d7812 */ /* 0x000fe200078ec0ff */
[----:B------:R-:W-:Y:S01]  /*1b90*/  BSSY B1, `(.L_x_29) ;  /* 0x0000042000017945 */ /* 0x000fe20003800000 */
[----:B------:R-:W-:-:S03]  /*1ba0*/  IMAD.MOV.U32 R18, RZ, RZ, R19 ;  /* 0x000000ffff127224 */ /* 0x000fc600078e0013 */
[----:B------:R-:W-:-:S06]  /*1bb0*/  IMAD R13, R13, R14, 0x80 ;  /* 0x000000800d0d7424 */ /* 0x000fcc00078e020e */
[----:B------:R-:W-:Y:S05]  /*1bc0*/  @!P0 BRA `(.L_x_30) ;  /* 0x000003e000008947 */ /* 0x000fea0003800000 */
[----:B------:R-:W-:Y:S01]  /*1bd0*/  IMAD R17, R12, 0x20, R71 ;  /* 0x000000200c117824 */ /* 0x000fe200078e0247 */
[----:B------:R-:W-:Y:S01]  /*1be0*/  BSSY B2, `(.L_x_31) ;  /* 0x0000012000027945 */ /* 0x000fe20003800000 */
[----:B------:R-:W-:Y:S01]  /*1bf0*/  IMAD.IADD R14, R75, 0x1, R70 ;  /* 0x000000014b0e7824 */ /* 0x000fe200078e0246 */
[----:B------:R-:W-:Y:S02]  /*1c00*/  ISETP.NE.AND P1, PT, R72, 0x1, PT ;  /* 0x000000014800780c */ /* 0x000fe40003f25270 */
[----:B------:R-:W-:-:S04]  /*1c10*/  ISETP.GE.AND P0, PT, R17, c[0x0][0x180], PT ;  /* 0x0000600011007a0c */ /* 0x000fc80003f06270 */
[----:B------:R-:W-:-:S13]  /*1c20*/  ISETP.GE.OR P0, PT, R14, c[0x0][0x178], P0 ;  /* 0x00005e000e007a0c */ /* 0x000fda0000706670 */
[----:B------:R-:W-:Y:S05]  /*1c30*/  @P0 BRA `(.L_x_32) ;  /* 0x000000c000000947 */ /* 0x000fea0003800000 */
[----:B------:R-:W-:Y:S01]  /*1c40*/  IMAD R14, R14, c[0x0][0x180], RZ ;  /* 0x000060000e0e7a24 */ /* 0x000fe200078e02ff */
[----:B------:R-:W-:Y:S01]  /*1c50*/  SHF.R.S32.HI R15, RZ, 0x1f, R17 ;  /* 0x0000001fff0f7819 */ /* 0x000fe20000011411 */
[----:B------:R-:W-:-:S03]  /*1c60*/  IMAD R16, R70, 0x28, R71 ;  /* 0x0000002846107824 */ /* 0x000fc600078e0247 */
[----:B------:R-:W-:-:S04]  /*1c70*/  IADD3 R17, P0, R17, R14, RZ ;  /* 0x0000000e11117210 */ /* 0x000fc80007f1e0ff */
[----:B------:R-:W-:Y:S02]  /*1c80*/  LEA.HI.X.SX32 R18, R14, R15, 0x1, P0 ;  /* 0x0000000f0e127211 */ /* 0x000fe400000f0eff */
[----:B------:R-:W-:-:S04]  /*1c90*/  LEA R14, P0, R17, c[0x0][0x160], 0x1 ;  /* 0x00005800110e7a11 */ /* 0x000fc800078008ff */
[----:B------:R-:W-:Y:S01]  /*1ca0*/  LEA.HI.X R15, R17, c[0x0][0x164], R18, 0x1, P0 ;  /* 0x00005900110f7a11 */ /* 0x000fe200000f0c12 */
[----:B------:R-:W-:-:S05]  /*1cb0*/  IMAD R17, R16, 0x2, R13 ;  /* 0x0000000210117824 */ /* 0x000fca00078e020d */
[----:B------:R-:W-:Y:S01]  /*1cc0*/  @!PT LDS RZ, [RZ] ;  /* 0x00000000fffff984 */ /* 0x000fe20000000800 */
[----:B------:R-:W-:Y:S01]  /*1cd0*/  @!PT LDS RZ, [RZ] ;  /* 0x00000000fffff984 */ /* 0x000fe20000000800 */
[----:B------:R-:W-:Y:S01]  /*1ce0*/  @!PT LDS RZ, [RZ] ;  /* 0x00000000fffff984 */ /* 0x000fe20000000800 */
[----:B------:R1:W-:Y:S03]  /*1cf0*/  LDGSTS.E.128 [R17], [R14.64] ;  /* 0x000000000e117fae */ /* 0x0003e6000b921c44 */
.L_x_32:
[----:B------:R-:W-:Y:S05]  /*1d00*/  BSYNC B2 ;  /* 0x0000000000027941 */ /* 0x000fea0003800000 */
.L_x_31:
[----:B------:R-:W-:Y:S01]  /*1d10*/  IADD3 R18, R19, 0x20, RZ ;  /* 0x0000002013127810 */ /* 0x000fe20007ffe0ff */
[----:B------:R-:W-:Y:S05]  /*1d20*/  @!P1 BRA `(.L_x_30) ;  /* 0x0000028000009947 */ /* 0x000fea0003800000 */
[----:B-1----:R-:W-:Y:S01]  /*1d30*/  IMAD R17, R12, 0x20, R3 ;  /* 0x000000200c117824 */ /* 0x002fe200078e0203 */
        /* <DEDUP_REMOVED lines=18> */
.L_x_34:
[----:B------:R-:W-:Y:S05]  /*1e60*/  BSYNC B2 ;  /* 0x0000000000027941 */ /* 0x000fea0003800000 */
.L_x_33:
[----:B------:R-:W-:Y:S01]  /*1e70*/  IADD3 R18, R19, 0x40, RZ ;  /* 0x0000004013127810 */ /* 0x000fe20007ffe0ff */
[----:B------:R-:W-:Y:S05]  /*1e80*/  @!P1 BRA `(.L_x_30) ;  /* 0x0000012000009947 */ /* 0x000fea0003800000 */
[----:B-1----:R-:W-:Y:S01]  /*1e90*/  IMAD R17, R12, 0x20, R5 ;  /* 0x000000200c117824 */ /* 0x002fe200078e0205 */
[----:B------:R-:W-:Y:S01]  /*1ea0*/  IADD3 R18, R19, 0x60, RZ ;  /* 0x0000006013127810 */ /* 0x000fe20007ffe0ff */
[----:B------:R-:W-:-:S03]  /*1eb0*/  IMAD.IADD R14, R75, 0x1, R10 ;  /* 0x000000014b0e7824 */ /* 0x000fc600078e020a */
        /* <DEDUP_REMOVED lines=15> */
.L_x_30:
[----:B------:R-:W-:Y:S05]  /*1fb0*/  BSYNC B1 ;  /* 0x0000000000017941 */ /* 0x000fea0003800000 */
.L_x_29:
[----:B------:R-:W-:Y:S01]  /*1fc0*/  ISETP.GE.U32.AND P0, PT, R2, 0x60, PT ;  /* 0x000000600200780c */ /* 0x000fe20003f06070 */
[----:B------:R-:W-:-:S12]  /*1fd0*/  BSSY B1, `(.L_x_35) ;  /* 0x0000063000017945 */ /* 0x000fd80003800000 */
[----:B------:R-:W-:Y:S05]  /*1fe0*/  @!P0 BRA `(.L_x_36) ;  /* 0x0000061000008947 */ /* 0x000fea0003800000 */
[----:B------:R-:W-:-:S05]  /*1ff0*/  IMAD.SHL.U32 R19, R18, 0x8, RZ ;  /* 0x0000000812137824 */ /* 0x000fca00078e00ff */
.L_x_39:
[C---:B-1----:R-:W-:Y:S01]  /*2000*/  IADD3 R17, R19.reuse, 0x100, RZ ;  /* 0x0000010013117810 */ /* 0x042fe20007ffe0ff */
[----:B------:R-:W-:Y:S01]  /*2010*/  BSSY B2, `(.L_x_37) ;  /* 0x000005c000027945 */ /* 0x000fe20003800000 */
[----:B------:R-:W-:Y:S02]  /*2020*/  IADD3 R14, R18, 0x20, RZ ;  /* 0x00000020120e7810 */ /* 0x000fe40007ffe0ff */
[----:B------:R-:W-:Y:S02]  /*2030*/  SHF.R.S32.HI R16, RZ, 0x1f, R17 ;  /* 0x0000001fff107819 */ /* 0x000fe40000011411 */
[----:B------:R-:W-:Y:S02]  /*2040*/  SHF.R.S32.HI R15, RZ, 0x1f, R14 ;  /* 0x0000001fff0f7819 */ /* 0x000fe4000001140e */
[----:B------:R-:W-:Y:S02]  /*2050*/  IADD3 R23, R19, 0x200, RZ ;  /* 0x0000020013177810 */ /* 0x000fe40007ffe0ff */
[----:B------:R-:W-:-:S02]  /*2060*/  LEA.HI R20, R16, R17, RZ, 0x5 ;  /* 0x0000001110147211 */ /* 0x000fc400078f28ff */
[----:B------:R-:W-:Y:S02]  /*2070*/  LEA.HI R16, R15, R14, RZ, 0x2 ;  /* 0x0000000e0f107211 */ /* 0x000fe400078f10ff */
[----:B------:R-:W-:Y:S02]  /*2080*/  SHF.R.S32.HI R14, RZ, 0x1f, R19 ;  /* 0x0000001fff0e7819 */ /* 0x000fe40000011413 */
[----:B------:R-:W-:Y:S02]  /*2090*/  SHF.R.S32.HI R24, RZ, 0x1f, R23 ;  /* 0x0000001fff187819 */ /* 0x000fe40000011417 */
[----:B------:R-:W-:Y:S02]  /*20a0*/  IADD3 R21, R18, 0x40, RZ ;  /* 0x0000004012157810 */ /* 0x000fe40007ffe0ff */
[----:B------:R-:W-:Y:S02]  /*20b0*/  LEA.HI R14, R14, R19, RZ, 0x5 ;  /* 0x000000130e0e7211 */ /* 0x000fe400078f28ff */
[----:B------:R-:W-:-:S02]  /*20c0*/  LEA.HI R24, R24, R23, RZ, 0x5 ;  /* 0x0000001718187211 */ /* 0x000fc400078f28ff */
[----:B------:R-:W-:Y:S02]  /*20d0*/  SHF.R.S32.HI R22, RZ, 0x1f, R21 ;  /* 0x0000001fff167819 */ /* 0x000fe40000011415 */
[----:B------:R-:W-:Y:S02]  /*20e0*/  LOP3.LUT R20, R20, 0xffffffe0, RZ, 0xc0, !PT ;  /* 0xffffffe014147812 */ /* 0x000fe400078ec0ff */
[----:B------:R-:W-:Y:S02]  /*20f0*/  SHF.R.S32.HI R15, RZ, 0x1f, R18 ;  /* 0x0000001fff0f7819 */ /* 0x000fe40000011412 */
[----:B------:R-:W-:Y:S01]  /*2100*/  LOP3.LUT R14, R14, 0xffffffe0, RZ, 0xc0, !PT ;  /* 0xffffffe00e0e7812 */ /* 0x000fe200078ec0ff */
[----:B------:R-:W-:Y:S01]  /*2110*/  IMAD.IADD R29, R17, 0x1, -R20 ;  /* 0x00000001111d7824 */ /* 0x000fe200078e0a14 */
[----:B------:R-:W-:Y:S02]  /*2120*/  LOP3.LUT R24, R24, 0xffffffe0, RZ, 0xc0, !PT ;  /* 0xffffffe018187812 */ /* 0x000fe400078ec0ff */
[----:B------:R-:W-:Y:S01]  /*2130*/  LEA.HI R22, R22, R21, RZ, 0x2 ;  /* 0x0000001516167211 */ /* 0x000fe200078f10ff */
[----:B------:R-:W-:Y:S01]  /*2140*/  IMAD.IADD R21, R19, 0x1, -R14 ;  /* 0x0000000113157824 */ /* 0x000fe200078e0a0e */
[----:B------:R-:W-:Y:S01]  /*2150*/  LEA.HI R15, R15, R18, RZ, 0x2 ;  /* 0x000000120f0f7211 */ /* 0x000fe200078f10ff */
[----:B------:R-:W-:Y:S01]  /*2160*/  IMAD.IADD R31, R23, 0x1, -R24 ;  /* 0x00000001171f7824 */ /* 0x000fe200078e0a18 */
[----:B------:R-:W-:Y:S01]  /*2170*/  SHF.R.S32.HI R26, RZ, 0x2, R16 ;  /* 0x00000002ff1a7819 */ /* 0x000fe20000011410 */
[C---:B------:R-:W-:Y:S01]  /*2180*/  IMAD R25, R12.reuse, 0x20, R21 ;  /* 0x000000200c197824 */ /* 0x040fe200078e0215 */
[----:B------:R-:W-:Y:S01]  /*2190*/  SHF.R.S32.HI R24, RZ, 0x2, R15 ;  /* 0x00000002ff187819 */ /* 0x000fe2000001140f */
[C---:B------:R-:W-:Y:S01]  /*21a0*/  IMAD R30, R12.reuse, 0x20, R29 ;  /* 0x000000200c1e7824 */ /* 0x040fe200078e021d */
[----:B------:R-:W-:Y:S01]  /*21b0*/  SHF.R.S32.HI R32, RZ, 0x2, R22 ;  /* 0x00000002ff207819 */ /* 0x000fe20000011416 */
[----:B------:R-:W-:Y:S01]  /*21c0*/  IMAD R35, R12, 0x20, R31 ;  /* 0x000000200c237824 */ /* 0x000fe200078e021f */
[----:B------:R-:W-:Y:S01]  /*21d0*/  ISETP.GE.AND P1, PT, R25, c[0x0][0x180], PT ;  /* 0x0000600019007a0c */ /* 0x000fe20003f26270 */
[C---:B------:R-:W-:Y:S01]  /*21e0*/  IMAD.IADD R16, R75.reuse, 0x1, R24 ;  /* 0x000000014b107824 */ /* 0x040fe200078e0218 */
[----:B------:R-:W-:Y:S01]  /*21f0*/  ISETP.GE.AND P0, PT, R30, c[0x0][0x180], PT ;  /* 0x000060001e007a0c */ /* 0x000fe20003f06270 */
[----:B------:R-:W-:Y:S01]  /*2200*/  IMAD.IADD R28, R75, 0x1, R26 ;  /* 0x000000014b1c7824 */ /* 0x000fe200078e021a */
[----:B------:R-:W-:Y:S01]  /*2210*/  IADD3 R17, R19, 0x300, RZ ;  /* 0x0000030013117810 */ /* 0x000fe20007ffe0ff */
[----:B------:R-:W-:Y:S01]  /*2220*/  IMAD.IADD R33, R75, 0x1, R32 ;  /* 0x000000014b217824 */ /* 0x000fe200078e0220 */
[----:B------:R-:W-:-:S02]  /*2230*/  ISETP.GE.AND P2, PT, R35, c[0x0][0x180], PT ;  /* 0x0000600023007a0c */ /* 0x000fc40003f46270 */
[----:B------:R-:W-:Y:S02]  /*2240*/  ISETP.GE.OR P1, PT, R16, c[0x0][0x178], P1 ;  /* 0x00005e0010007a0c */ /* 0x000fe40000f26670 */
[----:B------:R-:W-:Y:S02]  /*2250*/  ISETP.GE.OR P0, PT, R28, c[0x0][0x178], P0 ;  /* 0x00005e001c007a0c */ /* 0x000fe40000706670 */
[----:B------:R-:W-:Y:S02]  /*2260*/  SHF.R.S32.HI R20, RZ, 0x1f, R17 ;  /* 0x0000001fff147819 */ /* 0x000fe40000011411 */
[----:B------:R-:W-:Y:S02]  /*2270*/  ISETP.GE.OR P2, PT, R33, c[0x0][0x178], P2 ;  /* 0x00005e0021007a0c */ /* 0x000fe40001746670 */
[----:B------:R-:W-:Y:S02]  /*2280*/  IADD3 R14, R18, 0x60, RZ ;  /* 0x00000060120e7810 */ /* 0x000fe40007ffe0ff */
[----:B------:R-:W-:-:S02]  /*2290*/  LEA.HI R20, R20, R17, RZ, 0x5 ;  /* 0x0000001114147211 */ /* 0x000fc400078f28ff */
[----:B------:R-:W-:Y:S01]  /*22a0*/  SHF.R.S32.HI R15, RZ, 0x1f, R14 ;  /* 0x0000001fff0f7819 */ /* 0x000fe2000001140e */
[----:B------:R-:W-:Y:S01]  /*22b0*/  @!P1 IMAD R22, R24, 0x28, R21 ;  /* 0x0000002818169824 */ /* 0x000fe200078e0215 */
[----:B------:R-:W-:Y:S01]  /*22c0*/  LOP3.LUT R20, R20, 0xffffffe0, RZ, 0xc0, !PT ;  /* 0xffffffe014147812 */ /* 0x000fe200078ec0ff */
[----:B------:R-:W-:Y:S01]  /*22d0*/  @!P0 IMAD R24, R26, 0x28, R29 ;  /* 0x000000281a188824 */ /* 0x000fe200078e021d */
[----:B------:R-:W-:Y:S01]  /*22e0*/  LEA.HI R27, R15, R14, RZ, 0x2 ;  /* 0x0000000e0f1b7211 */ /* 0x000fe200078f10ff */
[----:B------:R-:W-:Y:S02]  /*22f0*/  @!P1 IMAD R14, R16, c[0x0][0x180], RZ ;  /* 0x00006000100e9a24 */ /* 0x000fe400078e02ff */
[----:B------:R-:W-:Y:S01]  /*2300*/  @!P0 IMAD R15, R28, c[0x0][0x180], RZ ;  /* 0x000060001c0f8a24 */ /* 0x000fe200078e02ff */
[----:B------:R-:W-:Y:S01]  /*2310*/  @!P2 SHF.R.S32.HI R21, RZ, 0x1f, R35 ;  /* 0x0000001fff15a819 */ /* 0x000fe20000011423 */
[----:B------:R-:W-:Y:S01]  /*2320*/  IMAD.IADD R23, R17, 0x1, -R20 ;  /* 0x0000000111177824 */ /* 0x000fe200078e0a14 */
[----:B------:R-:W-:Y:S01]  /*2330*/  @!P1 SHF.R.S32.HI R17, RZ, 0x1f, R25 ;  /* 0x0000001fff119819 */ /* 0x000fe20000011419 */
[----:B------:R-:W-:Y:S01]  /*2340*/  @!P2 IMAD R16, R33, c[0x0][0x180], RZ ;  /* 0x000060002110aa24 */ /* 0x000fe200078e02ff */
[----:B------:R-:W-:Y:S01]  /*2350*/  @!P1 IADD3 R25, P4, R25, R14, RZ ;  /* 0x0000000e19199210 */ /* 0x000fe20007f9e0ff */
[----:B------:R-:W-:Y:S01]  /*2360*/  @!P2 IMAD R26, R32, 0x28, R31 ;  /* 0x00000028201aa824 */ /* 0x000fe200078e021f */
[----:B------:R-:W-:Y:S01]  /*2370*/  @!P0 SHF.R.S32.HI R20, RZ, 0x1f, R30 ;  /* 0x0000001fff148819 */ /* 0x000fe2000001141e */
[----:B------:R-:W-:Y:S01]  /*2380*/  IMAD R31, R12, 0x20, R23 ;  /* 0x000000200c1f7824 */ /* 0x000fe200078e0217 */
[----:B------:R-:W-:-:S02]  /*2390*/  @!P0 IADD3 R29, P5, R30, R15, RZ ;  /* 0x0000000f1e1d8210 */ /* 0x000fc40007fbe0ff */
[----:B------:R-:W-:Y:S02]  /*23a0*/  @!P2 IADD3 R28, P3, R35, R16, RZ ;  /* 0x00000010231ca210 */ /* 0x000fe40007f7e0ff */
[----:B------:R-:W-:Y:S02]  /*23b0*/  @!P1 LEA.HI.X.SX32 R32, R14, R17, 0x1, P4 ;  /* 0x000000110e209211 */ /* 0x000fe400020f0eff */
[----:B------:R-:W-:Y:S02]  /*23c0*/  @!P0 LEA.HI.X.SX32 R30, R15, R20, 0x1, P5 ;  /* 0x000000140f1e8211 */ /* 0x000fe400028f0eff */
[----:B------:R-:W-:Y:S02]  /*23d0*/  @!P1 LEA R20, P4, R25, c[0x0][0x160], 0x1 ;  /* 0x0000580019149a11 */ /* 0x000fe400078808ff */
[----:B------:R-:W-:Y:S02]  /*23e0*/  @!P2 LEA.HI.X.SX32 R17, R16, R21, 0x1, P3 ;  /* 0x000000151011a211 */ /* 0x000fe400018f0eff */
[----:B------:R-:W-:-:S02]  /*23f0*/  @!P0 LEA R14, P3, R29, c[0x0][0x160], 0x1 ;  /* 0x000058001d0e8a11 */ /* 0x000fc400078608ff */
[----:B------:R-:W-:Y:S02]  /*2400*/  @!P2 LEA R16, P5, R28, c[0x0][0x160], 0x1 ;  /* 0x000058001c10aa11 */ /* 0x000fe400078a08ff */
[----:B------:R-:W-:Y:S01]  /*2410*/  @!P1 LEA.HI.X R21, R25, c[0x0][0x164], R32, 0x1, P4 ;  /* 0x0000590019159a11 */ /* 0x000fe200020f0c20 */
[----:B------:R-:W-:Y:S01]  /*2420*/  @!P1 IMAD R25, R22, 0x2, R13 ;  /* 0x0000000216199824 */ /* 0x000fe200078e020d */
[----:B------:R-:W-:Y:S01]  /*2430*/  SHF.R.S32.HI R22, RZ, 0x2, R27 ;  /* 0x00000002ff167819 */ /* 0x000fe2000001141b */
[--C-:B------:R-:W-:Y:S01]  /*2440*/  @!P0 IMAD R27, R24, 0x2, R13.reuse ;  /* 0x00000002181b8824 */ /* 0x100fe200078e020d */
[----:B------:R-:W-:Y:S01]  /*2450*/  @!P0 LEA.HI.X R15, R29, c[0x0][0x164], R30, 0x1, P3 ;  /* 0x000059001d0f8a11 */ /* 0x000fe200018f0c1e */
[----:B------:R-:W-:Y:S01]  /*2460*/  @!P2 IMAD R29, R26, 0x2, R13 ;  /* 0x000000021a1da824 */ /* 0x000fe200078e020d */
[----:B------:R-:W-:Y:S01]  /*2470*/  @!P2 LEA.HI.X R17, R28, c[0x0][0x164], R17, 0x1, P5 ;  /* 0x000059001c11aa11 */ /* 0x000fe200028f0c11 */
[----:B------:R-:W-:Y:S01]  /*2480*/  @!PT LDS RZ, [RZ] ;  /* 0x00000000fffff984 */ /* 0x000fe20000000800 */
[----:B------:R-:W-:Y:S01]  /*2490*/  @!PT LDS RZ, [RZ] ;  /* 0x00000000fffff984 */ /* 0x000fe20000000800 */
[----:B------:R-:W-:Y:S01]  /*24a0*/  @!PT LDS RZ, [RZ] ;  /* 0x00000000fffff984 */ /* 0x000fe20000000800 */
[----:B------:R1:W-:Y:S01]  /*24b0*/  @!P1 LDGSTS.E.128 [R25], [R20.64] ;  /* 0x0000000014199fae */ /* 0x0003e2000b921c44 */
[----:B------:R-:W-:Y:S01]  /*24c0*/  IMAD.IADD R24, R75, 0x1, R22 ;  /* 0x000000014b187824 */ /* 0x000fe200078e0216 */
[----:B------:R-:W-:-:S02]  /*24d0*/  ISETP.GE.AND P1, PT, R31, c[0x0][0x180], PT ;  /* 0x000060001f007a0c */ /* 0x000fc40003f26270 */
[----:B------:R1:W-:Y:S01]  /*24e0*/  @!P0 LDGSTS.E.128 [R27], [R14.64] ;  /* 0x000000000e1b8fae */ /* 0x0003e2000b921c44 */
[----:B------:R-:W-:Y:S02]  /*24f0*/  ISETP.GE.AND P0, PT, R18, 0x80, PT ;  /* 0x000000801200780c */ /* 0x000fe40003f06270 */
[----:B------:R-:W-:Y:S01]  /*2500*/  ISETP.GE.OR P1, PT, R24, c[0x0][0x178], P1 ;  /* 0x00005e0018007a0c */ /* 0x000fe20000f26670 */
[----:B------:R1:W-:Y:S01]  /*2510*/  @!P2 LDGSTS.E.128 [R29], [R16.64] ;  /* 0x00000000101dafae */ /* 0x0003e2000b921c44 */
[----:B------:R-:W-:-:S11]  /*2520*/  IADD3 R18, R18, 0x80, RZ ;  /* 0x0000008012127810 */ /* 0x000fd60007ffe0ff */
[----:B------:R-:W-:Y:S05]  /*2530*/  @P1 BRA `(.L_x_38) ;  /* 0x0000009000001947 */ /* 0x000fea0003800000 */
[----:B-1----:R-:W-:Y:S01]  /*2540*/  IMAD R14, R24, c[0x0][0x180], RZ ;  /* 0x00006000180e7a24 */ /* 0x002fe200078e02ff */
[----:B------:R-:W-:Y:S01]  /*2550*/  SHF.R.S32.HI R15, RZ, 0x1f, R31 ;  /* 0x0000001fff0f7819 */ /* 0x000fe2000001141f */
[----:B------:R-:W-:-:S03]  /*2560*/  IMAD R16, R22, 0x28, R23 ;  /* 0x0000002816107824 */ /* 0x000fc600078e0217 */
[----:B------:R-:W-:-:S04]  /*2570*/  IADD3 R17, P1, R31, R14, RZ ;  /* 0x0000000e1f117210 */ /* 0x000fc80007f3e0ff */
[----:B------:R-:W-:Y:S02]  /*2580*/  LEA.HI.X.SX32 R20, R14, R15, 0x1, P1 ;  /* 0x0000000f0e147211 */ /* 0x000fe400008f0eff */
[----:B------:R-:W-:-:S04]  /*2590*/  LEA R14, P1, R17, c[0x0][0x160], 0x1 ;  /* 0x00005800110e7a11 */ /* 0x000fc800078208ff */
[----:B------:R-:W-:Y:S01]  /*25a0*/  LEA.HI.X R15, R17, c[0x0][0x164], R20, 0x1, P1 ;  /* 0x00005900110f7a11 */ /* 0x000fe200008f0c14 */
[----:B------:R-:W-:-:S05]  /*25b0*/  IMAD R17, R16, 0x2, R13 ;  /* 0x0000000210117824 */ /* 0x000fca00078e020d */
[----:B------:R1:W-:Y:S03]  /*25c0*/  LDGSTS.E.128 [R17], [R14.64] ;  /* 0x000000000e117fae */ /* 0x0003e6000b921c44 */
.L_x_38:
[----:B-1----:R-:W-:Y:S05]  /*25d0*/  BSYNC B2 ;  /* 0x0000000000027941 */ /* 0x002fea0003800000 */
.L_x_37:
[----:B------:R-:W-:Y:S01]  /*25e0*/  IADD3 R19, R19, 0x400, RZ ;  /* 0x0000040013137810 */ /* 0x000fe20007ffe0ff */
[----:B------:R-:W-:Y:S05]  /*25f0*/  @!P0 BRA `(.L_x_39) ;  /* 0xfffffa0000008947 */ /* 0x000fea000383ffff */
.L_x_36:
[----:B------:R-:W-:Y:S05]  /*2600*/  BSYNC B1 ;  /* 0x0000000000017941 */ /* 0x000fea0003800000 */
.L_x_35:
[----:B------:R-:W2:Y:S01]  /*2610*/  S2R R19, SR_TID.X ;  /* 0x0000000000137919 */ /* 0x000ea20000002100 */
[----:B------:R-:W-:Y:S01]  /*2620*/  ISETP.NE.AND P0, PT, R72, RZ, PT ;  /* 0x000000ff4800720c */ /* 0x000fe20003f05270 */
[----:B------:R-:W-:Y:S01]  /*2630*/  IMAD.MOV.U32 R16, RZ, RZ, 0x1200 ;  /* 0x00001200ff107424 */ /* 0x000fe200078e00ff */
[----:B------:R-:W-:Y:S01]  /*2640*/  IADD3 R12, R7, 0x1, RZ ;  /* 0x00000001070c7810 */ /* 0x000fe20007ffe0ff */
[----:B------:R-:W-:Y:S03]  /*2650*/  BSSY B1, `(.L_x_40) ;  /* 0x0000043000017945 */ /* 0x000fe60003800000 */
[----:B------:R-:W-:-:S05]  /*2660*/  LOP3.LUT R13, R12, 0x1, RZ, 0xc0, !PT ;  /* 0x000000010c0d7812 */ /* 0x000fca00078ec0ff */
[----:B------:R-:W-:Y:S02]  /*2670*/  IMAD R13, R13, R16, 0x2880 ;  /* 0x000028800d0d7424 */ /* 0x000fe400078e0210 */
[----:B-12---:R-:W-:Y:S01]  /*2680*/  IMAD.MOV.U32 R14, RZ, RZ, R19 ;  /* 0x000000ffff0e7224 */ /* 0x006fe200078e0013 */
[----:B------:R-:W-:Y:S05]  /*2690*/  @!P0 BRA `(.L_x_41) ;  /* 0x000003e000008947 */ /* 0x000fea0003800000 */
[----:B------:R-:W-:Y:S01]  /*26a0*/  IMAD.IADD R14, R77, 0x1, R69 ;  /* 0x000000014d0e7824 */ /* 0x000fe200078e0245 */
[----:B------:R-:W-:Y:S01]  /*26b0*/  BSSY B2, `(.L_x_42) ;  /* 0x0000012000027945 */ /* 0x000fe20003800000 */
[----:B------:R-:W-:Y:S01]  /*26c0*/  IMAD R15, R12, 0x20, R8 ;  /* 0x000000200c0f7824 */ /* 0x000fe200078e0208 */
        /* <DEDUP_REMOVED lines=16> */
.L_x_43:
[----:B------:R-:W-:Y:S05]  /*27d0*/  BSYNC B2 ;  /* 0x0000000000027941 */ /* 0x000fea0003800000 */
.L_x_42:
[----:B-1----:R-:W-:Y:S01]  /*27e0*/  IADD3 R14, R19, 0x20, RZ ;  /* 0x00000020130e7810 */ /* 0x002fe20007ffe0ff */
        /* <DEDUP_REMOVED lines=20> */
.L_x_45:
[----:B------:R-:W-:Y:S05]  /*2930*/  BSYNC B2 ;  /* 0x0000000000027941 */ /* 0x000fea0003800000 */
.L_x_44:
[----:B-1----:R-:W-:Y:S01]  /*2940*/  IADD3 R14, R19, 0x40, RZ ;  /* 0x00000040130e7810 */ /* 0x002fe20007ffe0ff */
[----:B------:R-:W-:Y:S05]  /*2950*/  @!P1 BRA `(.L_x_41) ;  /* 0x0000012000009947 */ /* 0x000fea0003800000 */
[----:B------:R-:W-:Y:S01]  /*2960*/  IMAD.IADD R15, R77, 0x1, R6 ;  /* 0x000000014d0f7824 */ /* 0x000fe200078e0206 */
[----:B------:R-:W-:Y:S01]  /*2970*/  IADD3 R14, R19, 0x60, RZ ;  /* 0x00000060130e7810 */ /* 0x000fe20007ffe0ff */
[----:B------:R-:W-:-:S03]  /*2980*/  IMAD R16, R12, 0x20, R11 ;  /* 0x000000200c107824 */ /* 0x000fc600078e020b */
        /* <DEDUP_REMOVED lines=15> */
.L_x_41:
[----:B------:R-:W-:Y:S05]  /*2a80*/  BSYNC B1 ;  /* 0x0000000000017941 */ /* 0x000fea0003800000 */
.L_x_40:
[----:B------:R-:W-:-:S13]  /*2a90*/  ISETP.GE.U32.AND P0, PT, R2, 0x60, PT ;  /* 0x000000600200780c */ /* 0x000fda0003f06070 */
[----:B------:R-:W-:Y:S05]  /*2aa0*/  @!P0 BRA `(.L_x_28) ;  /* 0x0000061000008947 */ /* 0x000fea0003800000 */
.L_x_48:
[C---:B-1----:R-:W-:Y:S01]  /*2ab0*/  IADD3 R17, R14.reuse, 0x20, RZ ;  /* 0x000000200e117810 */ /* 0x042fe20007ffe0ff */
[C---:B------:R-:W-:Y:S01]  /*2ac0*/  IMAD.SHL.U32 R15, R14.reuse, 0x8, RZ ;  /* 0x000000080e0f7824 */ /* 0x040fe200078e00ff */
[----:B------:R-:W-:Y:S01]  /*2ad0*/  IADD3 R19, R14, 0x40, RZ ;  /* 0x000000400e137810 */ /* 0x000fe20007ffe0ff */
[----:B------:R-:W-:Y:S01]  /*2ae0*/  BSSY B1, `(.L_x_46) ;  /* 0x000005b000017945 */ /* 0x000fe20003800000 */
[----:B------:R-:W-:Y:S02]  /*2af0*/  SHF.R.S32.HI R18, RZ, 0x1f, R17 ;  /* 0x0000001fff127819 */ /* 0x000fe40000011411 */
[----:B------:R-:W-:Y:S01]  /*2b00*/  SHF.R.S32.HI R16, RZ, 0x1f, R15 ;  /* 0x0000001fff107819 */ /* 0x000fe2000001140f */
[----:B------:R-:W-:Y:S01]  /*2b10*/  IMAD.SHL.U32 R21, R19, 0x8, RZ ;  /* 0x0000000813157824 */ /* 0x000fe200078e00ff */
[----:B------:R-:W-:Y:S01]  /*2b20*/  LEA.HI R18, R18, R17, RZ, 0x3 ;  /* 0x0000001112127211 */ /* 0x000fe200078f18ff */
[----:B------:R-:W-:Y:S01]  /*2b30*/  IMAD.SHL.U32 R17, R17, 0x8, RZ ;  /* 0x0000000811117824 */ /* 0x000fe200078e00ff */
[----:B------:R-:W-:-:S02]  /*2b40*/  LEA.HI R16, R16, R15, RZ, 0x6 ;  /* 0x0000000f10107211 */ /* 0x000fc400078f30ff */
[----:B------:R-:W-:Y:S02]  /*2b50*/  SHF.R.S32.HI R24, RZ, 0x1f, R21 ;  /* 0x0000001fff187819 */ /* 0x000fe40000011415 */
[----:B------:R-:W-:Y:S02]  /*2b60*/  SHF.R.S32.HI R20, RZ, 0x1f, R17 ;  /* 0x0000001fff147819 */ /* 0x000fe40000011411 */
[----:B------:R-:W-:Y:S02]  /*2b70*/  LOP3.LUT R16, R16, 0xffffffc0, RZ, 0xc0, !PT ;  /* 0xffffffc010107812 */ /* 0x000fe400078ec0ff */
[----:B------:R-:W-:Y:S02]  /*2b80*/  LEA.HI R20, R20, R17, RZ, 0x6 ;  /* 0x0000001114147211 */ /* 0x000fe400078f30ff */
[----:B------:R-:W-:Y:S01]  /*2b90*/  LEA.HI R24, R24, R21, RZ, 0x6 ;  /* 0x0000001518187211 */ /* 0x000fe200078f30ff */
[----:B------:R-:W-:Y:S01]  /*2ba0*/  IMAD.IADD R26, R15, 0x1, -R16 ;  /* 0x000000010f1a7824 */ /* 0x000fe200078e0a10 */
[----:B------:R-:W-:-:S02]  /*2bb0*/  SHF.R.S32.HI R15, RZ, 0x1f, R14 ;  /* 0x0000001fff0f7819 */ /* 0x000fc4000001140e */
[----:B------:R-:W-:Y:S01]  /*2bc0*/  SHF.R.S32.HI R22, RZ, 0x1f, R19 ;  /* 0x0000001fff167819 */ /* 0x000fe20000011413 */
[----:B------:R-:W-:Y:S01]  /*2bd0*/  IMAD.IADD R30, R77, 0x1, R26 ;  /* 0x000000014d1e7824 */ /* 0x000fe200078e021a */
[----:B------:R-:W-:Y:S02]  /*2be0*/  LOP3.LUT R20, R20, 0xffffffc0, RZ, 0xc0, !PT ;  /* 0xffffffc014147812 */ /* 0x000fe400078ec0ff */
[----:B------:R-:W-:Y:S02]  /*2bf0*/  LOP3.LUT R24, R24, 0xffffffc0, RZ, 0xc0, !PT ;  /* 0xffffffc018187812 */ /* 0x000fe400078ec0ff */
[----:B------:R-:W-:Y:S01]  /*2c00*/  LEA.HI R15, R15, R14, RZ, 0x3 ;  /* 0x0000000e0f0f7211 */ /* 0x000fe200078f18ff */
[----:B------:R-:W-:Y:S01]  /*2c10*/  IMAD.IADD R28, R17, 0x1, -R20 ;  /* 0x00000001111c7824 */ /* 0x000fe200078e0a14 */
[----:B------:R-:W-:Y:S01]  /*2c20*/  LEA.HI R22, R22, R19, RZ, 0x3 ;  /* 0x0000001316167211 */ /* 0x000fe200078f18ff */
[----:B------:R-:W-:Y:S01]  /*2c30*/  IMAD.IADD R32, R21, 0x1, -R24 ;  /* 0x0000000115207824 */ /* 0x000fe200078e0a18 */
[----:B------:R-:W-:Y:S01]  /*2c40*/  SHF.R.S32.HI R17, RZ, 0x3, R15 ;  /* 0x00000003ff117819 */ /* 0x000fe2000001140f */
[C---:B------:R-:W-:Y:S01]  /*2c50*/  IMAD.IADD R27, R77.reuse, 0x1, R28 ;  /* 0x000000014d1b7824 */ /* 0x040fe200078e021c */
[----:B------:R-:W-:Y:S01]  /*2c60*/  SHF.R.S32.HI R21, RZ, 0x3, R18 ;  /* 0x00000003ff157819 */ /* 0x000fe20000011412 */
[----:B------:R-:W-:Y:S01]  /*2c70*/  IMAD.IADD R34, R77, 0x1, R32 ;  /* 0x000000014d227824 */ /* 0x000fe200078e0220 */
[----:B------:R-:W-:Y:S01]  /*2c80*/  SHF.R.S32.HI R29, RZ, 0x3, R22 ;  /* 0x00000003ff1d7819 */ /* 0x000fe20000011416 */
[----:B------:R-:W-:Y:S01]  /*2c90*/  IMAD R18, R12, 0x20, R17 ;  /* 0x000000200c127824 */ /* 0x000fe200078e0211 */
[----:B------:R-:W-:Y:S01]  /*2ca0*/  IADD3 R16, R14, 0x60, RZ ;  /* 0x000000600e107810 */ /* 0x000fe20007ffe0ff */
[----:B------:R-:W-:Y:S01]  /*2cb0*/  IMAD R25, R12, 0x20, R21 ;  /* 0x000000200c197824 */ /* 0x000fe200078e0215 */
[----:B------:R-:W-:Y:S01]  /*2cc0*/  ISETP.GE.AND P1, PT, R30, c[0x0][0x17c], PT ;  /* 0x00005f001e007a0c */ /* 0x000fe20003f26270 */
[----:B------:R-:W-:Y:S01]  /*2cd0*/  IMAD R31, R12, 0x20, R29 ;  /* 0x000000200c1f7824 */ /* 0x000fe200078e021d */
        /* <DEDUP_REMOVED lines=9> */
[----:B------:R-:W-:Y:S01]  /*2d70*/  LEA.HI R23, R15, R16, RZ, 0x3 ;  /* 0x000000100f177211 */ /* 0x000fe200078f18ff */
[----:B------:R-:W-:Y:S01]  /*2d80*/  @!P1 IMAD R24, R17, 0x48, R26 ;  /* 0x0000004811189824 */ /* 0x000fe200078e021a */
[----:B------:R-:W-:Y:S01]  /*2d90*/  LOP3.LUT R20, R20, 0xffffffc0, RZ, 0xc0, !PT ;  /* 0xffffffc014147812 */ /* 0x000fe200078ec0ff */
[----:B------:R-:W-:Y:S01]  /*2da0*/  @!P1 IMAD R15, R18, c[0x0][0x17c], RZ ;  /* 0x00005f00120f9a24 */ /* 0x000fe200078e02ff */
[----:B------:R-:W-:Y:S01]  /*2db0*/  @!P1 SHF.R.S32.HI R18, RZ, 0x1f, R30 ;  /* 0x0000001fff129819 */ /* 0x000fe2000001141e */
[----:B------:R-:W-:Y:S02]  /*2dc0*/  @!P0 IMAD R16, R25, c[0x0][0x17c], RZ ;  /* 0x00005f0019108a24 */ /* 0x000fe400078e02ff */
[----:B------:R-:W-:Y:S02]  /*2dd0*/  @!P2 IMAD R17, R31, c[0x0][0x17c], RZ ;  /* 0x00005f001f11aa24 */ /* 0x000fe400078e02ff */
[----:B------:R-:W-:Y:S01]  /*2de0*/  IMAD.IADD R22, R19, 0x1, -R20 ;  /* 0x0000000113167824 */ /* 0x000fe200078e0a14 */
[----:B------:R-:W-:Y:S01]  /*2df0*/  @!P0 SHF.R.S32.HI R19, RZ, 0x1f, R27 ;  /* 0x0000001fff138819 */ /* 0x000fe2000001141b */
[----:B------:R-:W-:Y:S01]  /*2e00*/  @!P0 IMAD R26, R21, 0x48, R28 ;  /* 0x00000048151a8824 */ /* 0x000fe200078e021c */
[----:B------:R-:W-:Y:S01]  /*2e10*/  @!P1 IADD3 R21, P4, R30, R15, RZ ;  /* 0x0000000f1e159210 */ /* 0x000fe20007f9e0ff */
[----:B------:R-:W-:Y:S01]  /*2e20*/  @!P2 IMAD R28, R29, 0x48, R32 ;  /* 0x000000481d1ca824 */ /* 0x000fe200078e0220 */
[----:B------:R-:W-:Y:S01]  /*2e30*/  @!P0 IADD3 R27, P5, R27, R16, RZ ;  /* 0x000000101b1b8210 */ /* 0x000fe20007fbe0ff */
[----:B------:R-:W-:Y:S01]  /*2e40*/  IMAD.IADD R29, R77, 0x1, R22 ;  /* 0x000000014d1d7824 */ /* 0x000fe200078e0216 */
[----:B------:R-:W-:-:S02]  /*2e50*/  @!P2 SHF.R.S32.HI R30, RZ, 0x1f, R34 ;  /* 0x0000001fff1ea819 */ /* 0x000fc40000011422 */
[----:B------:R-:W-:Y:S02]  /*2e60*/  @!P2 IADD3 R25, P3, R34, R17, RZ ;  /* 0x000000112219a210 */ /* 0x000fe40007f7e0ff */
[----:B------:R-:W-:Y:S02]  /*2e70*/  @!P0 LEA.HI.X.SX32 R32, R16, R19, 0x1, P5 ;  /* 0x0000001310208211 */ /* 0x000fe400028f0eff */
[----:B------:R-:W-:Y:S02]  /*2e80*/  @!P2 LEA.HI.X.SX32 R30, R17, R30, 0x1, P3 ;  /* 0x0000001e111ea211 */ /* 0x000fe400018f0eff */
[----:B------:R-:W-:Y:S01]  /*2e90*/  @!P1 LEA.HI.X.SX32 R34, R15, R18, 0x1, P4 ;  /* 0x000000120f229211 */ /* 0x000fe200020f0eff */
[----:B------:R-:W-:Y:S01]  /*2ea0*/  @!P1 IMAD R15, R24, 0x2, R13 ;  /* 0x00000002180f9824 */ /* 0x000fe200078e020d */
[----:B------:R-:W-:Y:S02]  /*2eb0*/  @!P0 LEA R16, P3, R27, c[0x0][0x168], 0x1 ;  /* 0x00005a001b108a11 */ /* 0x000fe400078608ff */
[----:B------:R-:W-:-:S02]  /*2ec0*/  @!P1 LEA R20, P4, R21, c[0x0][0x168], 0x1 ;  /* 0x00005a0015149a11 */ /* 0x000fc400078808ff */
[----:B------:R-:W-:Y:S02]  /*2ed0*/  @!P2 LEA R18, P5, R25, c[0x0][0x168], 0x1 ;  /* 0x00005a001912aa11 */ /* 0x000fe400078a08ff */
[----:B------:R-:W-:Y:S02]  /*2ee0*/  @!P0 LEA.HI.X R17, R27, c[0x0][0x16c], R32, 0x1, P3 ;  /* 0x00005b001b118a11 */ /* 0x000fe400018f0c20 */
[----:B------:R-:W-:Y:S02]  /*2ef0*/  @!P1 LEA.HI.X R21, R21, c[0x0][0x16c], R34, 0x1, P4 ;  /* 0x00005b0015159a11 */ /* 0x000fe400020f0c22 */
[----:B------:R-:W-:Y:S01]  /*2f00*/  SHF.R.S32.HI R27, RZ, 0x3, R23 ;  /* 0x00000003ff1b7819 */ /* 0x000fe20000011417 */
[--C-:B------:R-:W-:Y:S01]  /*2f10*/  @!P0 IMAD R23, R26, 0x2, R13.reuse ;  /* 0x000000021a178824 */ /* 0x100fe200078e020d */
[----:B------:R-:W-:Y:S01]  /*2f20*/  @!P2 LEA.HI.X R19, R25, c[0x0][0x16c], R30, 0x1, P5 ;  /* 0x00005b001913aa11 */ /* 0x000fe200028f0c1e */
[----:B------:R-:W-:Y:S01]  /*2f30*/  @!P2 IMAD R25, R28, 0x2, R13 ;  /* 0x000000021c19a824 */ /* 0x000fe200078e020d */
[----:B------:R-:W-:Y:S01]  /*2f40*/  @!PT LDS RZ, [RZ] ;  /* 0x00000000fffff984 */ /* 0x000fe20000000800 */
[----:B------:R-:W-:Y:S01]  /*2f50*/  @!PT LDS RZ, [RZ] ;  /* 0x00000000fffff984 */ /* 0x000fe20000000800 */
[----:B------:R-:W-:Y:S01]  /*2f60*/  @!PT LDS RZ, [RZ] ;  /* 0x00000000fffff984 */ /* 0x000fe20000000800 */
[----:B------:R1:W-:Y:S01]  /*2f70*/  @!P1 LDGSTS.E.128 [R15], [R20.64] ;  /* 0x00000000140f9fae */ /* 0x0003e2000b921c44 */
[----:B------:R-:W-:Y:S01]  /*2f80*/  IMAD R26, R12, 0x20, R27 ;  /* 0x000000200c1a7824 */ /* 0x000fe200078e021b */
        /* <DEDUP_REMOVED lines=10> */
[----:B------:R-:W-:Y:S01]  /*3030*/  IADD3 R16, P1, R29, R14, RZ ;  /* 0x0000000e1d107210 */ /* 0x000fe20007f3e0ff */
[----:B------:R-:W-:-:S03]  /*3040*/  IMAD R17, R22, 0x2, R13 ;  /* 0x0000000216117824 */ /* 0x000fc600078e020d */
[----:B------:R-:W-:Y:S02]  /*3050*/  LEA.HI.X.SX32 R15, R14, R15, 0x1, P1 ;  /* 0x0000000f0e0f7211 */ /* 0x000fe400008f0eff */
[----:B------:R-:W-:-:S04]  /*3060*/  LEA R14, P1, R16, c[0x0][0x168], 0x1 ;  /* 0x00005a00100e7a11 */ /* 0x000fc800078208ff */
[----:B------:R-:W-:-:S05]  /*3070*/  LEA.HI.X R15, R16, c[0x0][0x16c], R15, 0x1, P1 ;  /* 0x00005b00100f7a11 */ /* 0x000fca00008f0c0f */
[----:B------:R1:W-:Y:S04]  /*3080*/  LDGSTS.E.128 [R17], [R14.64] ;  /* 0x000000000e117fae */ /* 0x0003e8000b921c44 */
.L_x_47:
[----:B-1----:R-:W-:Y:S05]  /*3090*/  BSYNC B1 ;  /* 0x0000000000017941 */ /* 0x002fea0003800000 */
.L_x_46:
[----:B------:R-:W-:Y:S01]  /*30a0*/  IMAD.MOV.U32 R14, RZ, RZ, R24 ;  /* 0x000000ffff0e7224 */ /* 0x000fe200078e0018 */
[----:B------:R-:W-:Y:S05]  /*30b0*/  @!P0 BRA `(.L_x_48) ;  /* 0xfffff9f000008947 */ /* 0x000fea000383ffff */
.L_x_28:
[----:B------:R-:W-:Y:S05]  /*30c0*/  BSYNC B0 ;  /* 0x0000000000007941 */ /* 0x000fea0003800000 */
.L_x_27:
[----:B------:R-:W0:Y:S01]  /*30d0*/  LDGDEPBAR ;  /* 0x00000000000079af */ /* 0x000e220000000000 */
[----:B------:R-:W-:-:S05]  /*30e0*/  DEPBAR.LE SB0, 0x0 ;  /* 0x000080000000791a */ /* 0x000fca0000000000 */
.L_x_25:
[----:B------:R-:W-:Y:S02]  /*30f0*/  WARPSYNC 0xffffffff ;  /* 0xffffffff00007948 */ /* 0x000fe40003800000 */
[----:B------:R-:W-:Y:S01]  /*3100*/  IADD3 R7, R7, 0x1, RZ ;  /* 0x0000000107077810 */ /* 0x000fe20007ffe0ff */
[----:B------:R-:W-:Y:S03]  /*3110*/  BAR.SYNC.DEFER_BLOCKING 0x0 ;  /* 0x0000000000007b1d */ /* 0x000fe60000010000 */
[----:B------:R-:W-:-:S13]  /*3120*/  ISETP.GE.AND P0, PT, R7, R0, PT ;  /* 0x000000000700720c */ /* 0x000fda0003f06270 */
[----:B------:R-:W-:Y:S01]  /*3130*/  @P0 CALL.REL.NOINC `(.L_x_23) ;  /* 0x0000001000000944 */ /* 0x000fe20003c00000 */
[----:B------:R-:W-:Y:S05]  /*3140*/  BRA `(.L_x_49) ;  /* 0xffffe58000007947 */ /* 0x000fea000383ffff */
.L_x_23:
[----:B------:R-:W2:Y:S02]  /*3150*/  S2R R0, SR_TID.X ;  /* 0x0000000000007919 */ /* 0x000ea40000002100 */
[----:B--2---:R-:W-:-:S13]  /*3160*/  ISETP.GE.AND P0, PT, R0, 0x20, PT ;  /* 0x000000200000780c */ /* 0x004fda0003f06270 */
[----:B------:R-:W-:Y:S05]  /*3170*/  @!P0 EXIT ;  /* 0x000000000000894d */ /* 0x000fea0003800000 */
[----:B------:R-:W-:Y:S01]  /*3180*/  IMAD R73, R73, 0x15, R75 ;  /* 0x0000001549497824 */ /* 0x000fe200078e024b */
[C---:B------:R-:W-:Y:S02]  /*3190*/  IADD3 R6, R77.reuse, 0x10, RZ ;  /* 0x000000104d067810 */ /* 0x040fe40007ffe0ff */
[----:B------:R-:W-:Y:S02]  /*31a0*/  IADD3 R8, R77, 0x20, RZ ;  /* 0x000000204d087810 */ /* 0x000fe40007ffe0ff */
[C---:B------:R-:W-:Y:S01]  /*31b0*/  ISETP.GE.AND P0, PT, R73.reuse, c[0x0][0x178], PT ;  /* 0x00005e0049007a0c */ /* 0x040fe20003f06270 */
[----:B------:R-:W-:Y:S01]  /*31c0*/  IMAD R73, R73, c[0x0][0x17c], RZ ;  /* 0x00005f0049497a24 */ /* 0x000fe200078e02ff */
[C---:B------:R-:W-:Y:S02]  /*31d0*/  IADD3 R0, R77.reuse, 0x30, RZ ;  /* 0x000000304d007810 */ /* 0x040fe40007ffe0ff */
[----:B------:R-:W-:Y:S02]  /*31e0*/  ISETP.GE.OR P3, PT, R77, c[0x0][0x17c], P0 ;  /* 0x00005f004d007a0c */ /* 0x000fe40000766670 */
[----:B------:R-:W-:-:S02]  /*31f0*/  ISETP.GE.OR P1, PT, R6, c[0x0][0x17c], P0 ;  /* 0x00005f0006007a0c */ /* 0x000fc40000726670 */
[----:B------:R-:W-:Y:S02]  /*3200*/  ISETP.GE.OR P2, PT, R8, c[0x0][0x17c], P0 ;  /* 0x00005f0008007a0c */ /* 0x000fe40000746670 */
[----:B------:R-:W-:Y:S02]  /*3210*/  ISETP.GE.OR P0, PT, R0, c[0x0][0x17c], P0 ;  /* 0x00005f0000007a0c */ /* 0x000fe40000706670 */
[----:B------:R-:W-:-:S05]  /*3220*/  SHF.R.S32.HI R9, RZ, 0x1f, R73 ;  /* 0x0000001fff097819 */ /* 0x000fca0000011449 */
[----:B------:R-:W-:Y:S05]  /*3230*/  @P3 BRA `(.L_x_50) ;  /* 0x0000013000003947 */ /* 0x000fea0003800000 */
[----:B------:R-:W2:Y:S01]  /*3240*/  S2R R2, SR_LANEID ;  /* 0x0000000000027919 */ /* 0x000ea20000000000 */
[----:B------:R-:W-:Y:S01]  /*3250*/  IMAD.MOV.U32 R7, RZ, RZ, c[0x0][0x17c] ;  /* 0x00005f00ff077624 */ /* 0x000fe200078e00ff */
[C---:B------:R-:W-:Y:S01]  /*3260*/  IADD3 R4, P3, R77.reuse, R73, RZ ;  /* 0x000000494d047210 */ /* 0x040fe20007f7e0ff */
[----:B------:R-:W-:Y:S01]  /*3270*/  IMAD.MOV.U32 R3, RZ, RZ, RZ ;  /* 0x000000ffff037224 */ /* 0x000fe200078e00ff */
[----:B------:R-:W-:Y:S02]  /*3280*/  WARPSYNC 0xffffffff ;  /* 0xffffffff00007948 */ /* 0x000fe40003800000 */
[----:B------:R-:W-:Y:S02]  /*3290*/  SHF.R.U32.HI R7, RZ, 0x1, R7 ;  /* 0x00000001ff077819 */ /* 0x000fe40000011607 */
[----:B------:R-:W-:Y:S02]  /*32a0*/  LEA.HI.X.SX32 R77, R77, R9, 0x1, P3 ;  /* 0x000000094d4d7211 */ /* 0x000fe400018f0eff */
[----:B------:R-:W-:-:S02]  /*32b0*/  LEA R11, P3, R4, c[0x0][0x170], 0x1 ;  /* 0x00005c00040b7a11 */ /* 0x000fc400078608ff */
[----:B--2---:R-:W-:Y:S02]  /*32c0*/  SHF.R.U32.HI R5, RZ, 0x2, R2 ;  /* 0x00000002ff057819 */ /* 0x004fe40000011602 */
[----:B------:R-:W-:-:S05]  /*32d0*/  LOP3.LUT R2, R2, 0x3, RZ, 0xc0, !PT ;  /* 0x0000000302027812 */ /* 0x000fca00078ec0ff */
[----:B------:R-:W-:Y:S01]  /*32e0*/  IMAD.WIDE.U32 R2, R5, R7, R2 ;  /* 0x0000000705027225 */ /* 0x000fe200078e0002 */
[----:B------:R-:W-:-:S04]  /*32f0*/  LEA.HI.X R5, R4, c[0x0][0x174], R77, 0x1, P3 ;  /* 0x00005d0004057a11 */ /* 0x000fc800018f0c4d */
[----:B------:R-:W-:-:S04]  /*3300*/  LEA R4, P3, R2, R11, 0x2 ;  /* 0x0000000b02047211 */ /* 0x000fc800078610ff */
[----:B------:R-:W-:-:S05]  /*3310*/  LEA.HI.X R5, R2, R5, R3, 0x2, P3 ;  /* 0x0000000502057211 */ /* 0x000fca00018f1403 */
[----:B------:R-:W-:Y:S01]  /*3320*/  IMAD.WIDE.U32 R2, R7, 0x20, R4 ;  /* 0x0000002007027825 */ /* 0x000fe200078e0004 */
[----:B------:R2:W-:Y:S04]  /*3330*/  STG.E [R4.64], R52 ;  /* 0x0000003404007986 */ /* 0x0005e8000c101904 */
[----:B------:R2:W-:Y:S04]  /*3340*/  STG.E [R2.64], R53 ;  /* 0x0000003502007986 */ /* 0x0005e8000c101904 */
[----:B------:R2:W-:Y:S04]  /*3350*/  STG.E [R4.64+0x10], R66 ;  /* 0x0000104204007986 */ /* 0x0005e8000c101904 */
[----:B------:R2:W-:Y:S02]  /*3360*/  STG.E [R2.64+0x10], R67 ;  /* 0x0000104302007986 */ /* 0x0005e4000c101904 */
.L_x_50:
[----:B------:R-:W-:Y:S05]  /*3370*/  @P1 BRA `(.L_x_51) ;  /* 0x0000013000001947 */ /* 0x000fea0003800000 */
[----:B--2---:R-:W2:Y:S01]  /*3380*/  S2R R2, SR_LANEID ;  /* 0x0000000000027919 */ /* 0x004ea20000000000 */
[----:B------:R-:W-:Y:S01]  /*3390*/  IMAD.MOV.U32 R3, RZ, RZ, c[0x0][0x17c] ;  /* 0x00005f00ff037624 */ /* 0x000fe200078e00ff */
[----:B------:R-:W-:Y:S01]  /*33a0*/  IADD3 R10, P1, R73, R6, RZ ;  /* 0x00000006490a7210 */ /* 0x000fe20007f3e0ff */
[----:B------:R-:W-:Y:S03]  /*33b0*/  WARPSYNC 0xffffffff ;  /* 0xffffffff00007948 */ /* 0x000fe60003800000 */
[----:B------:R-:W-:Y:S01]  /*33c0*/  SHF.R.U32.HI R13, RZ, 0x1, R3 ;  /* 0x00000001ff0d7819 */ /* 0x000fe20000011603 */
[----:B------:R-:W-:Y:S01]  /*33d0*/  IMAD.MOV.U32 R3, RZ, RZ, RZ ;  /* 0x000000ffff037224 */ /* 0x000fe200078e00ff */
[----:B------:R-:W-:-:S02]  /*33e0*/  LEA.HI.X.SX32 R11, R6, R9, 0x1, P1 ;  /* 0x00000009060b7211 */ /* 0x000fc400008f0eff */
[----:B------:R-:W-:Y:S02]  /*33f0*/  LEA R7, P1, R10, c[0x0][0x170], 0x1 ;  /* 0x00005c000a077a11 */ /* 0x000fe400078208ff */
        /* <DEDUP_REMOVED lines=11> */
.L_x_51:
        /* <DEDUP_REMOVED lines=20> */
.L_x_52:
[----:B------:R-:W-:Y:S05]  /*35f0*/  @P0 EXIT ;  /* 0x000000000000094d */ /* 0x000fea0003800000 */
        /* <DEDUP_REMOVED lines=15> */
[----:B------:R-:W-:Y:S04]  /*36f0*/  STG.E [R2.64], R58 ;  /* 0x0000003a02007986 */ /* 0x000fe8000c101904 */
[----:B------:R-:W-:Y:S04]  /*3700*/  STG.E [R4.64], R59 ;  /* 0x0000003b04007986 */ /* 0x000fe8000c101904 */
[----:B------:R-:W-:Y:S04]  /*3710*/  STG.E [R2.64+0x10], R60 ;  /* 0x0000103c02007986 */ /* 0x000fe8000c101904 */
[----:B------:R-:W-:Y:S01]  /*3720*/  STG.E [R4.64+0x10], R61 ;  /* 0x0000103d04007986 */ /* 0x000fe2000c101904 */
[----:B------:R-:W-:Y:S05]  /*3730*/  EXIT ;  /* 0x000000000000794d */ /* 0x000fea0003800000 */
.L_x_53:
[----:B------:R-:W-:-:S00]  /*3740*/  BRA `(.L_x_53) ;  /* 0xfffffff000007947 */ /* 0x000fc0000383ffff */
[----:B------:R-:W-:-:S00]  /*3750*/  NOP ;  /* 0x0000000000007918 */ /* 0x000fc00000000000 */
        /* <DEDUP_REMOVED lines=10> */
.L_x_54:


//--------------------- .nv.shared.gemm_mma_kernel --------------------------
	.section	.nv.shared.gemm_mma_kernel,"aw",@nobits
	.sectionflags	@""
	.align	16
